//
// Generated by NVIDIA NVVM Compiler
//
// Compiler Build ID: CL-36424714
// Cuda compilation tools, release 13.0, V13.0.88
// Based on NVVM 20.0.0
//

.version 9.0
.target sm_100
.address_size 64

	// .globl	_Z11linearScalePfPiS0_S_
// _ZZ12medianFilterPfS_PiS0_E12sharedWindow has been demoted

.visible .entry _Z11linearScalePfPiS0_S_(
	.param .u64 .ptr .align 1 _Z11linearScalePfPiS0_S__param_0,
	.param .u64 .ptr .align 1 _Z11linearScalePfPiS0_S__param_1,
	.param .u64 .ptr .align 1 _Z11linearScalePfPiS0_S__param_2,
	.param .u64 .ptr .align 1 _Z11linearScalePfPiS0_S__param_3
)
{
	.reg .b32 	%r<3>;
	.reg .b32 	%f<6>;
	.reg .b64 	%rd<9>;

	ld.param.u64 	%rd1, [_Z11linearScalePfPiS0_S__param_0];
	ld.param.u64 	%rd2, [_Z11linearScalePfPiS0_S__param_1];
	ld.param.u64 	%rd3, [_Z11linearScalePfPiS0_S__param_3];
	cvta.to.global.u64 	%rd4, %rd2;
	cvta.to.global.u64 	%rd5, %rd3;
	cvta.to.global.u64 	%rd6, %rd1;
	mov.u32 	%r1, %ctaid.x;
	mul.wide.u32 	%rd7, %r1, 4;
	add.s64 	%rd8, %rd6, %rd7;
	ld.global.f32 	%f1, [%rd8];
	ld.global.f32 	%f2, [%rd5];
	ld.global.u32 	%r2, [%rd4];
	cvt.rn.f32.s32 	%f3, %r2;
	add.f32 	%f4, %f1, %f3;
	mul.f32 	%f5, %f2, %f4;
	st.global.f32 	[%rd8], %f5;
	ret;

}
	// .globl	_Z9grayWorldPfPd
.visible .entry _Z9grayWorldPfPd(
	.param .u64 .ptr .align 1 _Z9grayWorldPfPd_param_0,
	.param .u64 .ptr .align 1 _Z9grayWorldPfPd_param_1
)
{
	.reg .b32 	%r<2>;
	.reg .b32 	%f<3>;
	.reg .b64 	%rd<7>;
	.reg .b64 	%fd<4>;

	ld.param.u64 	%rd1, [_Z9grayWorldPfPd_param_0];
	ld.param.u64 	%rd2, [_Z9grayWorldPfPd_param_1];
	cvta.to.global.u64 	%rd3, %rd2;
	cvta.to.global.u64 	%rd4, %rd1;
	mov.u32 	%r1, %ctaid.x;
	mul.wide.u32 	%rd5, %r1, 4;
	add.s64 	%rd6, %rd4, %rd5;
	ld.global.f32 	%f1, [%rd6];
	cvt.f64.f32 	%fd1, %f1;
	ld.global.f64 	%fd2, [%rd3];
	mul.f64 	%fd3, %fd2, %fd1;
	cvt.rn.f32.f64 	%f2, %fd3;
	st.global.f32 	[%rd6], %f2;
	ret;

}
	// .globl	_Z10reflectionPfPi
.visible .entry _Z10reflectionPfPi(
	.param .u64 .ptr .align 1 _Z10reflectionPfPi_param_0,
	.param .u64 .ptr .align 1 _Z10reflectionPfPi_param_1
)
{
	.reg .b32 	%r<8>;
	.reg .b32 	%f<2>;
	.reg .b64 	%rd<9>;

	ld.param.u64 	%rd1, [_Z10reflectionPfPi_param_0];
	ld.param.u64 	%rd2, [_Z10reflectionPfPi_param_1];
	cvta.to.global.u64 	%rd3, %rd1;
	cvta.to.global.u64 	%rd4, %rd2;
	mov.u32 	%r1, %ctaid.x;
	ld.global.u32 	%r2, [%rd4];
	rem.u32 	%r3, %r1, %r2;
	not.b32 	%r4, %r3;
	add.s32 	%r5, %r2, %r1;
	sub.s32 	%r6, %r5, %r3;
	add.s32 	%r7, %r6, %r4;
	mul.wide.s32 	%rd5, %r7, 4;
	add.s64 	%rd6, %rd3, %rd5;
	ld.global.f32 	%f1, [%rd6];
	mul.wide.u32 	%rd7, %r1, 4;
	add.s64 	%rd8, %rd3, %rd7;
	st.global.f32 	[%rd8], %f1;
	ret;

}
	// .globl	_Z16orderedDitheringPfPi
.visible .entry _Z16orderedDitheringPfPi(
	.param .u64 .ptr .align 1 _Z16orderedDitheringPfPi_param_0,
	.param .u64 .ptr .align 1 _Z16orderedDitheringPfPi_param_1
)
{
	.reg .pred 	%p<7>;
	.reg .b32 	%r<15>;
	.reg .b32 	%f<2>;
	.reg .b64 	%rd<7>;

	ld.param.u64 	%rd2, [_Z16orderedDitheringPfPi_param_0];
	ld.param.u64 	%rd3, [_Z16orderedDitheringPfPi_param_1];
	cvta.to.global.u64 	%rd4, %rd2;
	cvta.to.global.u64 	%rd5, %rd3;
	mov.u32 	%r1, %ctaid.x;
	ld.global.u32 	%r2, [%rd5];
	div.u32 	%r3, %r1, %r2;
	mul.wide.u32 	%rd6, %r1, 4;
	add.s64 	%rd1, %rd4, %rd6;
	ld.global.f32 	%f1, [%rd1];
	and.b32  	%r4, %r3, 1;
	setp.eq.b32 	%p1, %r4, 1;
	@%p1 bra 	$L__BB3_8;
	and.b32  	%r10, %r1, 1;
	setp.eq.b32 	%p4, %r10, 1;
	@%p4 bra 	$L__BB3_5;
	setp.leu.f32 	%p6, %f1, 0f43400000;
	@%p6 bra 	$L__BB3_4;
	mov.b32 	%r14, 1132462080;
	st.global.u32 	[%rd1], %r14;
	bra.uni 	$L__BB3_13;
$L__BB3_4:
	mov.b32 	%r13, 0;
	st.global.u32 	[%rd1], %r13;
	bra.uni 	$L__BB3_13;
$L__BB3_5:
	setp.leu.f32 	%p5, %f1, 0f42800000;
	@%p5 bra 	$L__BB3_7;
	mov.b32 	%r12, 1132462080;
	st.global.u32 	[%rd1], %r12;
	bra.uni 	$L__BB3_13;
$L__BB3_7:
	mov.b32 	%r11, 0;
	st.global.u32 	[%rd1], %r11;
	bra.uni 	$L__BB3_13;
$L__BB3_8:
	sub.s32 	%r5, %r1, %r2;
	and.b32  	%r6, %r5, 1;
	setp.eq.b32 	%p2, %r6, 1;
	@%p2 bra 	$L__BB3_10;
	mov.b32 	%r9, 1132462080;
	st.global.u32 	[%rd1], %r9;
	bra.uni 	$L__BB3_13;
$L__BB3_10:
	setp.leu.f32 	%p3, %f1, 0f43000000;
	@%p3 bra 	$L__BB3_12;
	mov.b32 	%r8, 1132462080;
	st.global.u32 	[%rd1], %r8;
	bra.uni 	$L__BB3_13;
$L__BB3_12:
	mov.b32 	%r7, 0;
	st.global.u32 	[%rd1], %r7;
$L__BB3_13:
	ret;

}
	// .globl	_Z8rotate90PfS_PiS0_
.visible .entry _Z8rotate90PfS_PiS0_(
	.param .u64 .ptr .align 1 _Z8rotate90PfS_PiS0__param_0,
	.param .u64 .ptr .align 1 _Z8rotate90PfS_PiS0__param_1,
	.param .u64 .ptr .align 1 _Z8rotate90PfS_PiS0__param_2,
	.param .u64 .ptr .align 1 _Z8rotate90PfS_PiS0__param_3
)
{
	.reg .b32 	%r<9>;
	.reg .b32 	%f<2>;
	.reg .b64 	%rd<13>;

	ld.param.u64 	%rd1, [_Z8rotate90PfS_PiS0__param_0];
	ld.param.u64 	%rd2, [_Z8rotate90PfS_PiS0__param_1];
	ld.param.u64 	%rd3, [_Z8rotate90PfS_PiS0__param_2];
	ld.param.u64 	%rd4, [_Z8rotate90PfS_PiS0__param_3];
	cvta.to.global.u64 	%rd5, %rd1;
	cvta.to.global.u64 	%rd6, %rd2;
	cvta.to.global.u64 	%rd7, %rd3;
	cvta.to.global.u64 	%rd8, %rd4;
	mov.u32 	%r1, %ctaid.x;
	ld.global.u32 	%r2, [%rd8];
	div.u32 	%r3, %r1, %r2;
	not.b32 	%r4, %r1;
	add.s32 	%r5, %r2, %r4;
	mad.lo.s32 	%r6, %r3, %r2, %r5;
	ld.global.u32 	%r7, [%rd7];
	mad.lo.s32 	%r8, %r6, %r7, %r3;
	mul.wide.u32 	%rd9, %r1, 4;
	add.s64 	%rd10, %rd6, %rd9;
	ld.global.f32 	%f1, [%rd10];
	mul.wide.s32 	%rd11, %r8, 4;
	add.s64 	%rd12, %rd5, %rd11;
	st.global.f32 	[%rd12], %f1;
	ret;

}
	// .globl	_Z9rotate180PfS_PiS0_
.visible .entry _Z9rotate180PfS_PiS0_(
	.param .u64 .ptr .align 1 _Z9rotate180PfS_PiS0__param_0,
	.param .u64 .ptr .align 1 _Z9rotate180PfS_PiS0__param_1,
	.param .u64 .ptr .align 1 _Z9rotate180PfS_PiS0__param_2,
	.param .u64 .ptr .align 1 _Z9rotate180PfS_PiS0__param_3
)
{
	.reg .b32 	%r<11>;
	.reg .b32 	%f<2>;
	.reg .b64 	%rd<13>;

	ld.param.u64 	%rd1, [_Z9rotate180PfS_PiS0__param_0];
	ld.param.u64 	%rd2, [_Z9rotate180PfS_PiS0__param_1];
	ld.param.u64 	%rd3, [_Z9rotate180PfS_PiS0__param_2];
	ld.param.u64 	%rd4, [_Z9rotate180PfS_PiS0__param_3];
	cvta.to.global.u64 	%rd5, %rd1;
	cvta.to.global.u64 	%rd6, %rd2;
	cvta.to.global.u64 	%rd7, %rd3;
	cvta.to.global.u64 	%rd8, %rd4;
	mov.u32 	%r1, %ctaid.x;
	ld.global.u32 	%r2, [%rd8];
	div.u32 	%r3, %r1, %r2;
	ld.global.u32 	%r4, [%rd7];
	not.b32 	%r5, %r3;
	add.s32 	%r6, %r4, %r5;
	not.b32 	%r7, %r1;
	mad.lo.s32 	%r8, %r3, %r2, %r7;
	add.s32 	%r9, %r8, %r2;
	mad.lo.s32 	%r10, %r6, %r2, %r9;
	mul.wide.s32 	%rd9, %r10, 4;
	add.s64 	%rd10, %rd6, %rd9;
	ld.global.f32 	%f1, [%rd10];
	mul.wide.u32 	%rd11, %r1, 4;
	add.s64 	%rd12, %rd5, %rd11;
	st.global.f32 	[%rd12], %f1;
	ret;

}
	// .globl	_Z12medianFilterPfS_PiS0_
.visible .entry _Z12medianFilterPfS_PiS0_(
	.param .u64 .ptr .align 1 _Z12medianFilterPfS_PiS0__param_0,
	.param .u64 .ptr .align 1 _Z12medianFilterPfS_PiS0__param_1,
	.param .u64 .ptr .align 1 _Z12medianFilterPfS_PiS0__param_2,
	.param .u64 .ptr .align 1 _Z12medianFilterPfS_PiS0__param_3
)
{
	.reg .pred 	%p<5>;
	.reg .b32 	%r<40>;
	.reg .b32 	%f<6>;
	.reg .b64 	%rd<11>;
	// demoted variable
	.shared .align 4 .b8 _ZZ12medianFilterPfS_PiS0_E12sharedWindow[1024];
	ld.param.u64 	%rd2, [_Z12medianFilterPfS_PiS0__param_0];
	ld.param.u64 	%rd1, [_Z12medianFilterPfS_PiS0__param_1];
	ld.param.u64 	%rd3, [_Z12medianFilterPfS_PiS0__param_3];
	cvta.to.global.u64 	%rd4, %rd2;
	cvta.to.global.u64 	%rd5, %rd3;
	mov.u32 	%r9, %ctaid.x;
	shl.b32 	%r10, %r9, 4;
	mov.u32 	%r11, %tid.x;
	add.s32 	%r12, %r10, %r11;
	mov.u32 	%r13, %ctaid.y;
	shl.b32 	%r14, %r13, 4;
	mov.u32 	%r15, %tid.y;
	add.s32 	%r16, %r14, %r15;
	ld.global.u32 	%r17, [%rd5];
	mad.lo.s32 	%r1, %r17, %r16, %r12;
	mov.u32 	%r18, %ntid.y;
	mad.lo.s32 	%r2, %r15, %r18, %r11;
	mul.wide.u32 	%rd6, %r1, 4;
	add.s64 	%rd7, %rd4, %rd6;
	ld.global.f32 	%f3, [%rd7];
	shl.b32 	%r19, %r2, 2;
	mov.u32 	%r20, _ZZ12medianFilterPfS_PiS0_E12sharedWindow;
	add.s32 	%r21, %r20, %r19;
	st.shared.f32 	[%r21], %f3;
	bar.sync 	0;
	setp.lt.u32 	%p1, %r2, 2;
	@%p1 bra 	$L__BB6_6;
	mov.b32 	%r37, 1;
$L__BB6_2:
	shl.b32 	%r23, %r37, 2;
	add.s32 	%r25, %r20, %r23;
	ld.shared.f32 	%f4, [%r25];
	cvt.rzi.s32.f32 	%r26, %f4;
	cvt.rn.f32.s32 	%f1, %r26;
	mov.u32 	%r38, %r37;
$L__BB6_3:
	shl.b32 	%r27, %r38, 2;
	add.s32 	%r5, %r20, %r27;
	ld.shared.f32 	%f2, [%r5+-4];
	setp.leu.f32 	%p2, %f2, %f1;
	mov.u32 	%r39, %r38;
	@%p2 bra 	$L__BB6_5;
	add.s32 	%r6, %r38, -1;
	st.shared.f32 	[%r5], %f2;
	setp.gt.s32 	%p3, %r38, 1;
	mov.b32 	%r39, 0;
	mov.u32 	%r38, %r6;
	@%p3 bra 	$L__BB6_3;
$L__BB6_5:
	shl.b32 	%r30, %r39, 2;
	add.s32 	%r32, %r20, %r30;
	st.shared.f32 	[%r32], %f1;
	add.s32 	%r37, %r37, 1;
	setp.ne.s32 	%p4, %r37, %r2;
	@%p4 bra 	$L__BB6_2;
$L__BB6_6:
	cvta.to.global.u64 	%rd8, %rd1;
	shl.b32 	%r33, %r2, 1;
	and.b32  	%r34, %r33, -4;
	add.s32 	%r36, %r20, %r34;
	ld.shared.f32 	%f5, [%r36];
	add.s64 	%rd10, %rd8, %rd6;
	st.global.f32 	[%rd10], %f5;
	ret;

}


// ===== COMPILED SASS (sm_100) =====

	.target	sm_100

	.elftype	@"ET_EXEC"


//--------------------- .note.nv.tkinfo           --------------------------
	.section	.note.nv.tkinfo,"",@"SHT_NOTE"
	.sectionflags	@"SHF_NOTE_NV_TKINFO"
	.tkinfo
        /*0018*/ 	.word	0x00000002
        /*0030*/ 	.string	""
        /*0030*/ 	.string	"ptxas"
        /*0030*/ 	.string	"Cuda compilation tools, release 13.0, V13.0.88"
        /*0030*/ 	.string	"Build cuda_13.0.r13.0/compiler.36424714_0"
        /*0030*/ 	.string	"-arch sm_100 -m 64 "



//--------------------- .note.nv.cuinfo           --------------------------
	.section	.note.nv.cuinfo,"",@"SHT_NOTE"
	.sectionflags	@"SHF_NOTE_NV_CUINFO"
        /*0018*/ 	.short	0x0002
        /*001a*/ 	.short	0x0064
        /*001c*/ 	.short	0x0082
	.zero		2


//--------------------- .nv.info                  --------------------------
	.section	.nv.info,"",@"SHT_CUDA_INFO"
	.align	4


	//----- nvinfo : EIATTR_REGCOUNT
	.align		4
        /*0000*/ 	.byte	0x04, 0x2f
        /*0002*/ 	.short	(.L_1 - .L_0)
	.align		4
.L_0:
        /*0004*/ 	.word	index@(_Z11linearScalePfPiS0_S_)
        /*0008*/ 	.word	0x0000000c


	//----- nvinfo : EIATTR_FRAME_SIZE
	.align		4
.L_1:
        /*000c*/ 	.byte	0x04, 0x11
        /*000e*/ 	.short	(.L_3 - .L_2)
	.align		4
.L_2:
        /*0010*/ 	.word	index@(_Z11linearScalePfPiS0_S_)
        /*0014*/ 	.word	0x00000000


	//----- nvinfo : EIATTR_REGCOUNT
	.align		4
.L_3:
        /*0018*/ 	.byte	0x04, 0x2f
        /*001a*/ 	.short	(.L_5 - .L_4)
	.align		4
.L_4:
        /*001c*/ 	.word	index@(_Z9grayWorldPfPd)
        /*0020*/ 	.word	0x0000000a


	//----- nvinfo : EIATTR_FRAME_SIZE
	.align		4
.L_5:
        /*0024*/ 	.byte	0x04, 0x11
        /*0026*/ 	.short	(.L_7 - .L_6)
	.align		4
.L_6:
        /*0028*/ 	.word	index@(_Z9grayWorldPfPd)
        /*002c*/ 	.word	0x00000000


	//----- nvinfo : EIATTR_REGCOUNT
	.align		4
.L_7:
        /*0030*/ 	.byte	0x04, 0x2f
        /*0032*/ 	.short	(.L_9 - .L_8)
	.align		4
.L_8:
        /*0034*/ 	.word	index@(_Z10reflectionPfPi)
        /*0038*/ 	.word	0x0000000c


	//----- nvinfo : EIATTR_FRAME_SIZE
	.align		4
.L_9:
        /*003c*/ 	.byte	0x04, 0x11
        /*003e*/ 	.short	(.L_11 - .L_10)
	.align		4
.L_10:
        /*0040*/ 	.word	index@(_Z10reflectionPfPi)
        /*0044*/ 	.word	0x00000000


	//----- nvinfo : EIATTR_REGCOUNT
	.align		4
.L_11:
        /*0048*/ 	.byte	0x04, 0x2f
        /*004a*/ 	.short	(.L_13 - .L_12)
	.align		4
.L_12:
        /*004c*/ 	.word	index@(_Z16orderedDitheringPfPi)
        /*0050*/ 	.word	0x0000000e


	//----- nvinfo : EIATTR_FRAME_SIZE
	.align		4
.L_13:
        /*0054*/ 	.byte	0x04, 0x11
        /*0056*/ 	.short	(.L_15 - .L_14)
	.align		4
.L_14:
        /*0058*/ 	.word	index@(_Z16orderedDitheringPfPi)
        /*005c*/ 	.word	0x00000000


	//----- nvinfo : EIATTR_REGCOUNT
	.align		4
.L_15:
        /*0060*/ 	.byte	0x04, 0x2f
        /*0062*/ 	.short	(.L_17 - .L_16)
	.align		4
.L_16:
        /*0064*/ 	.word	index@(_Z8rotate90PfS_PiS0_)
        /*0068*/ 	.word	0x0000000e


	//----- nvinfo : EIATTR_FRAME_SIZE
	.align		4
.L_17:
        /*006c*/ 	.byte	0x04, 0x11
        /*006e*/ 	.short	(.L_19 - .L_18)
	.align		4
.L_18:
        /*0070*/ 	.word	index@(_Z8rotate90PfS_PiS0_)
        /*0074*/ 	.word	0x00000000


	//----- nvinfo : EIATTR_REGCOUNT
	.align		4
.L_19:
        /*0078*/ 	.byte	0x04, 0x2f
        /*007a*/ 	.short	(.L_21 - .L_20)
	.align		4
.L_20:
        /*007c*/ 	.word	index@(_Z9rotate180PfS_PiS0_)
        /*0080*/ 	.word	0x0000000e


	//----- nvinfo : EIATTR_FRAME_SIZE
	.align		4
.L_21:
        /*0084*/ 	.byte	0x04, 0x11
        /*0086*/ 	.short	(.L_23 - .L_22)
	.align		4
.L_22:
        /*0088*/ 	.word	index@(_Z9rotate180PfS_PiS0_)
        /*008c*/ 	.word	0x00000000


	//----- nvinfo : EIATTR_REGCOUNT
	.align		4
.L_23:
        /*0090*/ 	.byte	0x04, 0x2f
        /*0092*/ 	.short	(.L_25 - .L_24)
	.align		4
.L_24:
        /*0094*/ 	.word	index@(_Z12medianFilterPfS_PiS0_)
        /*0098*/ 	.word	0x0000000c


	//----- nvinfo : EIATTR_FRAME_SIZE
	.align		4
.L_25:
        /*009c*/ 	.byte	0x04, 0x11
        /*009e*/ 	.short	(.L_27 - .L_26)
	.align		4
.L_26:
        /*00a0*/ 	.word	index@(_Z12medianFilterPfS_PiS0_)
        /*00a4*/ 	.word	0x00000000


	//----- nvinfo : EIATTR_MIN_STACK_SIZE
	.align		4
.L_27:
        /*00a8*/ 	.byte	0x04, 0x12
        /*00aa*/ 	.short	(.L_29 - .L_28)
	.align		4
.L_28:
        /*00ac*/ 	.word	index@(_Z12medianFilterPfS_PiS0_)
        /*00b0*/ 	.word	0x00000000


	//----- nvinfo : EIATTR_MIN_STACK_SIZE
	.align		4
.L_29:
        /*00b4*/ 	.byte	0x04, 0x12
        /*00b6*/ 	.short	(.L_31 - .L_30)
	.align		4
.L_30:
        /*00b8*/ 	.word	index@(_Z9rotate180PfS_PiS0_)
        /*00bc*/ 	.word	0x00000000


	//----- nvinfo : EIATTR_MIN_STACK_SIZE
	.align		4
.L_31:
        /*00c0*/ 	.byte	0x04, 0x12
        /*00c2*/ 	.short	(.L_33 - .L_32)
	.align		4
.L_32:
        /*00c4*/ 	.word	index@(_Z8rotate90PfS_PiS0_)
        /*00c8*/ 	.word	0x00000000


	//----- nvinfo : EIATTR_MIN_STACK_SIZE
	.align		4
.L_33:
        /*00cc*/ 	.byte	0x04, 0x12
        /*00ce*/ 	.short	(.L_35 - .L_34)
	.align		4
.L_34:
        /*00d0*/ 	.word	index@(_Z16orderedDitheringPfPi)
        /*00d4*/ 	.word	0x00000000


	//----- nvinfo : EIATTR_MIN_STACK_SIZE
	.align		4
.L_35:
        /*00d8*/ 	.byte	0x04, 0x12
        /*00da*/ 	.short	(.L_37 - .L_36)
	.align		4
.L_36:
        /*00dc*/ 	.word	index@(_Z10reflectionPfPi)
        /*00e0*/ 	.word	0x00000000


	//----- nvinfo : EIATTR_MIN_STACK_SIZE
	.align		4
.L_37:
        /*00e4*/ 	.byte	0x04, 0x12
        /*00e6*/ 	.short	(.L_39 - .L_38)
	.align		4
.L_38:
        /*00e8*/ 	.word	index@(_Z9grayWorldPfPd)
        /*00ec*/ 	.word	0x00000000


	//----- nvinfo : EIATTR_MIN_STACK_SIZE
	.align		4
.L_39:
        /*00f0*/ 	.byte	0x04, 0x12
        /*00f2*/ 	.short	(.L_41 - .L_40)
	.align		4
.L_40:
        /*00f4*/ 	.word	index@(_Z11linearScalePfPiS0_S_)
        /*00f8*/ 	.word	0x00000000
.L_41:


//--------------------- .nv.compat                --------------------------
	.section	.nv.compat,"",@"SHT_CUDA_COMPAT_INFO"
	.align	4
        /*0000*/ 	.byte	0x02, 0x09, 0x00, 0x00, 0x02, 0x02, 0x01, 0x00, 0x02, 0x05, 0x05, 0x00, 0x03, 0x07, 0x01, 0x01
        /*0010*/ 	.byte	0x02, 0x03, 0x00, 0x00, 0x02, 0x06, 0x01, 0x00, 0x04, 0x0b, 0x08, 0x00, 0x01, 0x00, 0x00, 0x00
        /*0020*/ 	.byte	0x00, 0x00, 0x00, 0x00


//--------------------- .nv.info._Z12medianFilterPfS_PiS0_ --------------------------
	.section	.nv.info._Z12medianFilterPfS_PiS0_,"",@"SHT_CUDA_INFO"
	.sectionflags	@""
	.align	4


	//----- nvinfo : EIATTR_CUDA_API_VERSION
	.align		4
        /*0000*/ 	.byte	0x04, 0x37
        /*0002*/ 	.short	(.L_43 - .L_42)
.L_42:
        /*0004*/ 	.word	0x00000082


	//----- nvinfo : EIATTR_KPARAM_INFO
	.align		4
.L_43:
        /*0008*/ 	.byte	0x04, 0x17
        /*000a*/ 	.short	(.L_45 - .L_44)
.L_44:
        /*000c*/ 	.word	0x00000000
        /*0010*/ 	.short	0x0003
        /*0012*/ 	.short	0x0018
        /*0014*/ 	.byte	0x00, 0xf5, 0x21, 0x00


	//----- nvinfo : EIATTR_KPARAM_INFO
	.align		4
.L_45:
        /*0018*/ 	.byte	0x04, 0x17
        /*001a*/ 	.short	(.L_47 - .L_46)
.L_46:
        /*001c*/ 	.word	0x00000000
        /*0020*/ 	.short	0x0002
        /*0022*/ 	.short	0x0010
        /*0024*/ 	.byte	0x00, 0xf5, 0x21, 0x00


	//----- nvinfo : EIATTR_KPARAM_INFO
	.align		4
.L_47:
        /*0028*/ 	.byte	0x04, 0x17
        /*002a*/ 	.short	(.L_49 - .L_48)
.L_48:
        /*002c*/ 	.word	0x00000000
        /*0030*/ 	.short	0x0001
        /*0032*/ 	.short	0x0008
        /*0034*/ 	.byte	0x00, 0xf5, 0x21, 0x00


	//----- nvinfo : EIATTR_KPARAM_INFO
	.align		4
.L_49:
        /*0038*/ 	.byte	0x04, 0x17
        /*003a*/ 	.short	(.L_51 - .L_50)
.L_50:
        /*003c*/ 	.word	0x00000000
        /*0040*/ 	.short	0x0000
        /*0042*/ 	.short	0x0000
        /*0044*/ 	.byte	0x00, 0xf5, 0x21, 0x00


	//----- nvinfo : EIATTR_SPARSE_MMA_MASK
	.align		4
.L_51:
        /*0048*/ 	.byte	0x03, 0x50
        /*004a*/ 	.short	0x0000


	//----- nvinfo : EIATTR_MAXREG_COUNT
	.align		4
        /*004c*/ 	.byte	0x03, 0x1b
        /*004e*/ 	.short	0x00ff


	//----- nvinfo : EIATTR_NUM_BARRIERS
	.align		4
        /*0050*/ 	.byte	0x02, 0x4c
        /*0052*/ 	.byte	0x01
	.zero		1


	//----- nvinfo : EIATTR_MERCURY_ISA_VERSION
	.align		4
        /*0054*/ 	.byte	0x03, 0x5f
        /*0056*/ 	.short	0x0101


	//----- nvinfo : EIATTR_VRC_CTA_INIT_COUNT
	.align		4
        /*0058*/ 	.byte	0x02, 0x4a
	.zero		1
	.zero		1


	//----- nvinfo : EIATTR_EXIT_INSTR_OFFSETS
	.align		4
        /*005c*/ 	.byte	0x04, 0x1c
        /*005e*/ 	.short	(.L_53 - .L_52)


	//   ....[0]....
.L_52:
        /*0060*/ 	.word	0x00000360


	//----- nvinfo : EIATTR_CRS_STACK_SIZE
	.align		4
.L_53:
        /*0064*/ 	.byte	0x04, 0x1e
        /*0066*/ 	.short	(.L_55 - .L_54)
.L_54:
        /*0068*/ 	.word	0x00000000


	//----- nvinfo : EIATTR_CBANK_PARAM_SIZE
	.align		4
.L_55:
        /*006c*/ 	.byte	0x03, 0x19
        /*006e*/ 	.short	0x0020


	//----- nvinfo : EIATTR_PARAM_CBANK
	.align		4
        /*0070*/ 	.byte	0x04, 0x0a
        /*0072*/ 	.short	(.L_57 - .L_56)
	.align		4
.L_56:
        /*0074*/ 	.word	index@(.nv.constant0._Z12medianFilterPfS_PiS0_)
        /*0078*/ 	.short	0x0380
        /*007a*/ 	.short	0x0020


	//----- nvinfo : EIATTR_SW_WAR
	.align		4
.L_57:
        /*007c*/ 	.byte	0x04, 0x36
        /*007e*/ 	.short	(.L_59 - .L_58)
.L_58:
        /*0080*/ 	.word	0x00000008
.L_59:


//--------------------- .nv.info._Z9rotate180PfS_PiS0_ --------------------------
	.section	.nv.info._Z9rotate180PfS_PiS0_,"",@"SHT_CUDA_INFO"
	.sectionflags	@""
	.align	4


	//----- nvinfo : EIATTR_CUDA_API_VERSION
	.align		4
        /*0000*/ 	.byte	0x04, 0x37
        /*0002*/ 	.short	(.L_61 - .L_60)
.L_60:
        /*0004*/ 	.word	0x00000082


	//----- nvinfo : EIATTR_KPARAM_INFO
	.align		4
.L_61:
        /*0008*/ 	.byte	0x04, 0x17
        /*000a*/ 	.short	(.L_63 - .L_62)
.L_62:
        /*000c*/ 	.word	0x00000000
        /*0010*/ 	.short	0x0003
        /*0012*/ 	.short	0x0018
        /*0014*/ 	.byte	0x00, 0xf5, 0x21, 0x00


	//----- nvinfo : EIATTR_KPARAM_INFO
	.align		4
.L_63:
        /*0018*/ 	.byte	0x04, 0x17
        /*001a*/ 	.short	(.L_65 - .L_64)
.L_64:
        /*001c*/ 	.word	0x00000000
        /*0020*/ 	.short	0x0002
        /*0022*/ 	.short	0x0010
        /*0024*/ 	.byte	0x00, 0xf5, 0x21, 0x00


	//----- nvinfo : EIATTR_KPARAM_INFO
	.align		4
.L_65:
        /*0028*/ 	.byte	0x04, 0x17
        /*002a*/ 	.short	(.L_67 - .L_66)
.L_66:
        /*002c*/ 	.word	0x00000000
        /*0030*/ 	.short	0x0001
        /*0032*/ 	.short	0x0008
        /*0034*/ 	.byte	0x00, 0xf5, 0x21, 0x00


	//----- nvinfo : EIATTR_KPARAM_INFO
	.align		4
.L_67:
        /*0038*/ 	.byte	0x04, 0x17
        /*003a*/ 	.short	(.L_69 - .L_68)
.L_68:
        /*003c*/ 	.word	0x00000000
        /*0040*/ 	.short	0x0000
        /*0042*/ 	.short	0x0000
        /*0044*/ 	.byte	0x00, 0xf5, 0x21, 0x00


	//----- nvinfo : EIATTR_SPARSE_MMA_MASK
	.align		4
.L_69:
        /*0048*/ 	.byte	0x03, 0x50
        /*004a*/ 	.short	0x0000


	//----- nvinfo : EIATTR_MAXREG_COUNT
	.align		4
        /*004c*/ 	.byte	0x03, 0x1b
        /*004e*/ 	.short	0x00ff


	//----- nvinfo : EIATTR_MERCURY_ISA_VERSION
	.align		4
        /*0050*/ 	.byte	0x03, 0x5f
        /*0052*/ 	.short	0x0101


	//----- nvinfo : EIATTR_VRC_CTA_INIT_COUNT
	.align		4
        /*0054*/ 	.byte	0x02, 0x4a
	.zero		1
	.zero		1


	//----- nvinfo : EIATTR_EXIT_INSTR_OFFSETS
	.align		4
        /*0058*/ 	.byte	0x04, 0x1c
        /*005a*/ 	.short	(.L_71 - .L_70)


	//   ....[0]....
.L_70:
        /*005c*/ 	.word	0x00000250


	//----- nvinfo : EIATTR_CBANK_PARAM_SIZE
	.align		4
.L_71:
        /*0060*/ 	.byte	0x03, 0x19
        /*0062*/ 	.short	0x0020


	//----- nvinfo : EIATTR_PARAM_CBANK
	.align		4
        /*0064*/ 	.byte	0x04, 0x0a
        /*0066*/ 	.short	(.L_73 - .L_72)
	.align		4
.L_72:
        /*0068*/ 	.word	index@(.nv.constant0._Z9rotate180PfS_PiS0_)
        /*006c*/ 	.short	0x0380
        /*006e*/ 	.short	0x0020


	//----- nvinfo : EIATTR_SW_WAR
	.align		4
.L_73:
        /*0070*/ 	.byte	0x04, 0x36
        /*0072*/ 	.short	(.L_75 - .L_74)
.L_74:
        /*0074*/ 	.word	0x00000008
.L_75:


//--------------------- .nv.info._Z8rotate90PfS_PiS0_ --------------------------
	.section	.nv.info._Z8rotate90PfS_PiS0_,"",@"SHT_CUDA_INFO"
	.sectionflags	@""
	.align	4


	//----- nvinfo : EIATTR_CUDA_API_VERSION
	.align		4
        /*0000*/ 	.byte	0x04, 0x37
        /*0002*/ 	.short	(.L_77 - .L_76)
.L_76:
        /*0004*/ 	.word	0x00000082


	//----- nvinfo : EIATTR_KPARAM_INFO
	.align		4
.L_77:
        /*0008*/ 	.byte	0x04, 0x17
        /*000a*/ 	.short	(.L_79 - .L_78)
.L_78:
        /*000c*/ 	.word	0x00000000
        /*0010*/ 	.short	0x0003
        /*0012*/ 	.short	0x0018
        /*0014*/ 	.byte	0x00, 0xf5, 0x21, 0x00


	//----- nvinfo : EIATTR_KPARAM_INFO
	.align		4
.L_79:
        /*0018*/ 	.byte	0x04, 0x17
        /*001a*/ 	.short	(.L_81 - .L_80)
.L_80:
        /*001c*/ 	.word	0x00000000
        /*0020*/ 	.short	0x0002
        /*0022*/ 	.short	0x0010
        /*0024*/ 	.byte	0x00, 0xf5, 0x21, 0x00


	//----- nvinfo : EIATTR_KPARAM_INFO
	.align		4
.L_81:
        /*0028*/ 	.byte	0x04, 0x17
        /*002a*/ 	.short	(.L_83 - .L_82)
.L_82:
        /*002c*/ 	.word	0x00000000
        /*0030*/ 	.short	0x0001
        /*0032*/ 	.short	0x0008
        /*0034*/ 	.byte	0x00, 0xf5, 0x21, 0x00


	//----- nvinfo : EIATTR_KPARAM_INFO
	.align		4
.L_83:
        /*0038*/ 	.byte	0x04, 0x17
        /*003a*/ 	.short	(.L_85 - .L_84)
.L_84:
        /*003c*/ 	.word	0x00000000
        /*0040*/ 	.short	0x0000
        /*0042*/ 	.short	0x0000
        /*0044*/ 	.byte	0x00, 0xf5, 0x21, 0x00


	//----- nvinfo : EIATTR_SPARSE_MMA_MASK
	.align		4
.L_85:
        /*0048*/ 	.byte	0x03, 0x50
        /*004a*/ 	.short	0x0000


	//----- nvinfo : EIATTR_MAXREG_COUNT
	.align		4
        /*004c*/ 	.byte	0x03, 0x1b
        /*004e*/ 	.short	0x00ff


	//----- nvinfo : EIATTR_MERCURY_ISA_VERSION
	.align		4
        /*0050*/ 	.byte	0x03, 0x5f
        /*0052*/ 	.short	0x0101


	//----- nvinfo : EIATTR_VRC_CTA_INIT_COUNT
	.align		4
        /*0054*/ 	.byte	0x02, 0x4a
	.zero		1
	.zero		1


	//----- nvinfo : EIATTR_EXIT_INSTR_OFFSETS
	.align		4
        /*0058*/ 	.byte	0x04, 0x1c
        /*005a*/ 	.short	(.L_87 - .L_86)


	//   ....[0]....
.L_86:
        /*005c*/ 	.word	0x00000230


	//----- nvinfo : EIATTR_CBANK_PARAM_SIZE
	.align		4
.L_87:
        /*0060*/ 	.byte	0x03, 0x19
        /*0062*/ 	.short	0x0020


	//----- nvinfo : EIATTR_PARAM_CBANK
	.align		4
        /*0064*/ 	.byte	0x04, 0x0a
        /*0066*/ 	.short	(.L_89 - .L_88)
	.align		4
.L_88:
        /*0068*/ 	.word	index@(.nv.constant0._Z8rotate90PfS_PiS0_)
        /*006c*/ 	.short	0x0380
        /*006e*/ 	.short	0x0020


	//----- nvinfo : EIATTR_SW_WAR
	.align		4
.L_89:
        /*0070*/ 	.byte	0x04, 0x36
        /*0072*/ 	.short	(.L_91 - .L_90)
.L_90:
        /*0074*/ 	.word	0x00000008
.L_91:


//--------------------- .nv.info._Z16orderedDitheringPfPi --------------------------
	.section	.nv.info._Z16orderedDitheringPfPi,"",@"SHT_CUDA_INFO"
	.sectionflags	@""
	.align	4


	//----- nvinfo : EIATTR_CUDA_API_VERSION
	.align		4
        /*0000*/ 	.byte	0x04, 0x37
        /*0002*/ 	.short	(.L_93 - .L_92)
.L_92:
        /*0004*/ 	.word	0x00000082


	//----- nvinfo : EIATTR_KPARAM_INFO
	.align		4
.L_93:
        /*0008*/ 	.byte	0x04, 0x17
        /*000a*/ 	.short	(.L_95 - .L_94)
.L_94:
        /*000c*/ 	.word	0x00000000
        /*0010*/ 	.short	0x0001
        /*0012*/ 	.short	0x0008
        /*0014*/ 	.byte	0x00, 0xf5, 0x21, 0x00


	//----- nvinfo : EIATTR_KPARAM_INFO
	.align		4
.L_95:
        /*0018*/ 	.byte	0x04, 0x17
        /*001a*/ 	.short	(.L_97 - .L_96)
.L_96:
        /*001c*/ 	.word	0x00000000
        /*0020*/ 	.short	0x0000
        /*0022*/ 	.short	0x0000
        /*0024*/ 	.byte	0x00, 0xf5, 0x21, 0x00


	//----- nvinfo : EIATTR_SPARSE_MMA_MASK
	.align		4
.L_97:
        /*0028*/ 	.byte	0x03, 0x50
        /*002a*/ 	.short	0x0000


	//----- nvinfo : EIATTR_MAXREG_COUNT
	.align		4
        /*002c*/ 	.byte	0x03, 0x1b
        /*002e*/ 	.short	0x00ff


	//----- nvinfo : EIATTR_MERCURY_ISA_VERSION
	.align		4
        /*0030*/ 	.byte	0x03, 0x5f
        /*0032*/ 	.short	0x0101


	//----- nvinfo : EIATTR_VRC_CTA_INIT_COUNT
	.align		4
        /*0034*/ 	.byte	0x02, 0x4a
	.zero		1
	.zero		1


	//----- nvinfo : EIATTR_EXIT_INSTR_OFFSETS
	.align		4
        /*0038*/ 	.byte	0x04, 0x1c
        /*003a*/ 	.short	(.L_99 - .L_98)


	//   ....[0]....
.L_98:
        /*003c*/ 	.word	0x00000230


	//   ....[1]....
        /*0040*/ 	.word	0x00000250


	//   ....[2]....
        /*0044*/ 	.word	0x00000290


	//   ....[3]....
        /*0048*/ 	.word	0x000002b0


	//   ....[4]....
        /*004c*/ 	.word	0x00000310


	//   ....[5]....
        /*0050*/ 	.word	0x00000350


	//   ....[6]....
        /*0054*/ 	.word	0x00000370


	//----- nvinfo : EIATTR_CBANK_PARAM_SIZE
	.align		4
.L_99:
        /*0058*/ 	.byte	0x03, 0x19
        /*005a*/ 	.short	0x0010


	//----- nvinfo : EIATTR_PARAM_CBANK
	.align		4
        /*005c*/ 	.byte	0x04, 0x0a
        /*005e*/ 	.short	(.L_101 - .L_100)
	.align		4
.L_100:
        /*0060*/ 	.word	index@(.nv.constant0._Z16orderedDitheringPfPi)
        /*0064*/ 	.short	0x0380
        /*0066*/ 	.short	0x0010


	//----- nvinfo : EIATTR_SW_WAR
	.align		4
.L_101:
        /*0068*/ 	.byte	0x04, 0x36
        /*006a*/ 	.short	(.L_103 - .L_102)
.L_102:
        /*006c*/ 	.word	0x00000008
.L_103:


//--------------------- .nv.info._Z10reflectionPfPi --------------------------
	.section	.nv.info._Z10reflectionPfPi,"",@"SHT_CUDA_INFO"
	.sectionflags	@""
	.align	4


	//----- nvinfo : EIATTR_CUDA_API_VERSION
	.align		4
        /*0000*/ 	.byte	0x04, 0x37
        /*0002*/ 	.short	(.L_105 - .L_104)
.L_104:
        /*0004*/ 	.word	0x00000082


	//----- nvinfo : EIATTR_KPARAM_INFO
	.align		4
.L_105:
        /*0008*/ 	.byte	0x04, 0x17
        /*000a*/ 	.short	(.L_107 - .L_106)
.L_106:
        /*000c*/ 	.word	0x00000000
        /*0010*/ 	.short	0x0001
        /*0012*/ 	.short	0x0008
        /*0014*/ 	.byte	0x00, 0xf5, 0x21, 0x00


	//----- nvinfo : EIATTR_KPARAM_INFO
	.align		4
.L_107:
        /*0018*/ 	.byte	0x04, 0x17
        /*001a*/ 	.short	(.L_109 - .L_108)
.L_108:
        /*001c*/ 	.word	0x00000000
        /*0020*/ 	.short	0x0000
        /*0022*/ 	.short	0x0000
        /*0024*/ 	.byte	0x00, 0xf5, 0x21, 0x00


	//----- nvinfo : EIATTR_SPARSE_MMA_MASK
	.align		4
.L_109:
        /*0028*/ 	.byte	0x03, 0x50
        /*002a*/ 	.short	0x0000


	//----- nvinfo : EIATTR_MAXREG_COUNT
	.align		4
        /*002c*/ 	.byte	0x03, 0x1b
        /*002e*/ 	.short	0x00ff


	//----- nvinfo : EIATTR_MERCURY_ISA_VERSION
	.align		4
        /*0030*/ 	.byte	0x03, 0x5f
        /*0032*/ 	.short	0x0101


	//----- nvinfo : EIATTR_VRC_CTA_INIT_COUNT
	.align		4
        /*0034*/ 	.byte	0x02, 0x4a
	.zero		1
	.zero		1


	//----- nvinfo : EIATTR_EXIT_INSTR_OFFSETS
	.align		4
        /*0038*/ 	.byte	0x04, 0x1c
        /*003a*/ 	.short	(.L_111 - .L_110)


	//   ....[0]....
.L_110:
        /*003c*/ 	.word	0x000001e0


	//----- nvinfo : EIATTR_CBANK_PARAM_SIZE
	.align		4
.L_111:
        /*0040*/ 	.byte	0x03, 0x19
        /*0042*/ 	.short	0x0010


	//----- nvinfo : EIATTR_PARAM_CBANK
	.align		4
        /*0044*/ 	.byte	0x04, 0x0a
        /*0046*/ 	.short	(.L_113 - .L_112)
	.align		4
.L_112:
        /*0048*/ 	.word	index@(.nv.constant0._Z10reflectionPfPi)
        /*004c*/ 	.short	0x0380
        /*004e*/ 	.short	0x0010


	//----- nvinfo : EIATTR_SW_WAR
	.align		4
.L_113:
        /*0050*/ 	.byte	0x04, 0x36
        /*0052*/ 	.short	(.L_115 - .L_114)
.L_114:
        /*0054*/ 	.word	0x00000008
.L_115:


//--------------------- .nv.info._Z9grayWorldPfPd --------------------------
	.section	.nv.info._Z9grayWorldPfPd,"",@"SHT_CUDA_INFO"
	.sectionflags	@""
	.align	4


	//----- nvinfo : EIATTR_CUDA_API_VERSION
	.align		4
        /*0000*/ 	.byte	0x04, 0x37
        /*0002*/ 	.short	(.L_117 - .L_116)
.L_116:
        /*0004*/ 	.word	0x00000082


	//----- nvinfo : EIATTR_KPARAM_INFO
	.align		4
.L_117:
        /*0008*/ 	.byte	0x04, 0x17
        /*000a*/ 	.short	(.L_119 - .L_118)
.L_118:
        /*000c*/ 	.word	0x00000000
        /*0010*/ 	.short	0x0001
        /*0012*/ 	.short	0x0008
        /*0014*/ 	.byte	0x00, 0xf5, 0x21, 0x00


	//----- nvinfo : EIATTR_KPARAM_INFO
	.align		4
.L_119:
        /*0018*/ 	.byte	0x04, 0x17
        /*001a*/ 	.short	(.L_121 - .L_120)
.L_120:
        /*001c*/ 	.word	0x00000000
        /*0020*/ 	.short	0x0000
        /*0022*/ 	.short	0x0000
        /*0024*/ 	.byte	0x00, 0xf5, 0x21, 0x00


	//----- nvinfo : EIATTR_SPARSE_MMA_MASK
	.align		4
.L_121:
        /*0028*/ 	.byte	0x03, 0x50
        /*002a*/ 	.short	0x0000


	//----- nvinfo : EIATTR_MAXREG_COUNT
	.align		4
        /*002c*/ 	.byte	0x03, 0x1b
        /*002e*/ 	.short	0x00ff


	//----- nvinfo : EIATTR_MERCURY_ISA_VERSION
	.align		4
        /*0030*/ 	.byte	0x03, 0x5f
        /*0032*/ 	.short	0x0101


	//----- nvinfo : EIATTR_VRC_CTA_INIT_COUNT
	.align		4
        /*0034*/ 	.byte	0x02, 0x4a
	.zero		1
	.zero		1


	//----- nvinfo : EIATTR_EXIT_INSTR_OFFSETS
	.align		4
        /*0038*/ 	.byte	0x04, 0x1c
        /*003a*/ 	.short	(.L_123 - .L_122)


	//   ....[0]....
.L_122:
        /*003c*/ 	.word	0x000000c0


	//----- nvinfo : EIATTR_CBANK_PARAM_SIZE
	.align		4
.L_123:
        /*0040*/ 	.byte	0x03, 0x19
        /*0042*/ 	.short	0x0010


	//----- nvinfo : EIATTR_PARAM_CBANK
	.align		4
        /*0044*/ 	.byte	0x04, 0x0a
        /*0046*/ 	.short	(.L_125 - .L_124)
	.align		4
.L_124:
        /*0048*/ 	.word	index@(.nv.constant0._Z9grayWorldPfPd)
        /*004c*/ 	.short	0x0380
        /*004e*/ 	.short	0x0010


	//----- nvinfo : EIATTR_SW_WAR
	.align		4
.L_125:
        /*0050*/ 	.byte	0x04, 0x36
        /*0052*/ 	.short	(.L_127 - .L_126)
.L_126:
        /*0054*/ 	.word	0x00000008
.L_127:


//--------------------- .nv.info._Z11linearScalePfPiS0_S_ --------------------------
	.section	.nv.info._Z11linearScalePfPiS0_S_,"",@"SHT_CUDA_INFO"
	.sectionflags	@""
	.align	4


	//----- nvinfo : EIATTR_CUDA_API_VERSION
	.align		4
        /*0000*/ 	.byte	0x04, 0x37
        /*0002*/ 	.short	(.L_129 - .L_128)
.L_128:
        /*0004*/ 	.word	0x00000082


	//----- nvinfo : EIATTR_KPARAM_INFO
	.align		4
.L_129:
        /*0008*/ 	.byte	0x04, 0x17
        /*000a*/ 	.short	(.L_131 - .L_130)
.L_130:
        /*000c*/ 	.word	0x00000000
        /*0010*/ 	.short	0x0003
        /*0012*/ 	.short	0x0018
        /*0014*/ 	.byte	0x00, 0xf5, 0x21, 0x00


	//----- nvinfo : EIATTR_KPARAM_INFO
	.align		4
.L_131:
        /*0018*/ 	.byte	0x04, 0x17
        /*001a*/ 	.short	(.L_133 - .L_132)
.L_132:
        /*001c*/ 	.word	0x00000000
        /*0020*/ 	.short	0x0002
        /*0022*/ 	.short	0x0010
        /*0024*/ 	.byte	0x00, 0xf5, 0x21, 0x00


	//----- nvinfo : EIATTR_KPARAM_INFO
	.align		4
.L_133:
        /*0028*/ 	.byte	0x04, 0x17
        /*002a*/ 	.short	(.L_135 - .L_134)
.L_134:
        /*002c*/ 	.word	0x00000000
        /*0030*/ 	.short	0x0001
        /*0032*/ 	.short	0x0008
        /*0034*/ 	.byte	0x00, 0xf5, 0x21, 0x00


	//----- nvinfo : EIATTR_KPARAM_INFO
	.align		4
.L_135:
        /*0038*/ 	.byte	0x04, 0x17
        /*003a*/ 	.short	(.L_137 - .L_136)
.L_136:
        /*003c*/ 	.word	0x00000000
        /*0040*/ 	.short	0x0000
        /*0042*/ 	.short	0x0000
        /*0044*/ 	.byte	0x00, 0xf5, 0x21, 0x00


	//----- nvinfo : EIATTR_SPARSE_MMA_MASK
	.align		4
.L_137:
        /*0048*/ 	.byte	0x03, 0x50
        /*004a*/ 	.short	0x0000


	//----- nvinfo : EIATTR_MAXREG_COUNT
	.align		4
        /*004c*/ 	.byte	0x03, 0x1b
        /*004e*/ 	.short	0x00ff


	//----- nvinfo : EIATTR_MERCURY_ISA_VERSION
	.align		4
        /*0050*/ 	.byte	0x03, 0x5f
        /*0052*/ 	.short	0x0101


	//----- nvinfo : EIATTR_VRC_CTA_INIT_COUNT
	.align		4
        /*0054*/ 	.byte	0x02, 0x4a
	.zero		1
	.zero		1


	//----- nvinfo : EIATTR_EXIT_INSTR_OFFSETS
	.align		4
        /*0058*/ 	.byte	0x04, 0x1c
        /*005a*/ 	.short	(.L_139 - .L_138)


	//   ....[0]....
.L_138:
        /*005c*/ 	.word	0x000000e0


	//----- nvinfo : EIATTR_CBANK_PARAM_SIZE
	.align		4
.L_139:
        /*0060*/ 	.byte	0x03, 0x19
        /*0062*/ 	.short	0x0020


	//----- nvinfo : EIATTR_PARAM_CBANK
	.align		4
        /*0064*/ 	.byte	0x04, 0x0a
        /*0066*/ 	.short	(.L_141 - .L_140)
	.align		4
.L_140:
        /*0068*/ 	.word	index@(.nv.constant0._Z11linearScalePfPiS0_S_)
        /*006c*/ 	.short	0x0380
        /*006e*/ 	.short	0x0020


	//----- nvinfo : EIATTR_SW_WAR
	.align		4
.L_141:
        /*0070*/ 	.byte	0x04, 0x36
        /*0072*/ 	.short	(.L_143 - .L_142)
.L_142:
        /*0074*/ 	.word	0x00000008
.L_143:


//--------------------- .nv.callgraph             --------------------------
	.section	.nv.callgraph,"",@"SHT_CUDA_CALLGRAPH"
	.align	4
	.sectionentsize	8
	.align		4
        /*0000*/ 	.word	0x00000000
	.align		4
        /*0004*/ 	.word	0xffffffff
	.align		4
        /*0008*/ 	.word	0x00000000
	.align		4
        /*000c*/ 	.word	0xfffffffe
	.align		4
        /*0010*/ 	.word	0x00000000
	.align		4
        /*0014*/ 	.word	0xfffffffd
	.align		4
        /*0018*/ 	.word	0x00000000
	.align		4
        /*001c*/ 	.word	0xfffffffc


//--------------------- .text._Z12medianFilterPfS_PiS0_ --------------------------
	.section	.text._Z12medianFilterPfS_PiS0_,"ax",@progbits
	.align	128
        .global         _Z12medianFilterPfS_PiS0_
        .type           _Z12medianFilterPfS_PiS0_,@function
        .size           _Z12medianFilterPfS_PiS0_,(.L_x_15 - _Z12medianFilterPfS_PiS0_)
        .other          _Z12medianFilterPfS_PiS0_,@"STO_CUDA_ENTRY STV_DEFAULT"
_Z12medianFilterPfS_PiS0_:
.text._Z12medianFilterPfS_PiS0_:
[----:B------:R-:W-:Y:S08]  /*0000*/  LDC R1, c[0x0][0x37c] ;  /* 0x0000df00ff017b82 */ /* 0x000ff00000000800 */
[----:B------:R-:W0:Y:S01]  /*0010*/  LDC.64 R2, c[0x0][0x398] ;  /* 0x0000e600ff027b82 */ /* 0x000e220000000a00 */
[----:B------:R-:W0:Y:S01]  /*0020*/  LDCU.64 UR6, c[0x0][0x358] ;  /* 0x00006b00ff0677ac */ /* 0x000e220008000a00 */
[----:B------:R-:W1:Y:S01]  /*0030*/  S2R R0, SR_CTAID.X ;  /* 0x0000000000007919 */ /* 0x000e620000002500 */
[----:B------:R-:W1:Y:S05]  /*0040*/  S2R R9, SR_TID.X ;  /* 0x0000000000097919 */ /* 0x000e6a0000002100 */
[----:B------:R-:W2:Y:S01]  /*0050*/  LDC.64 R4, c[0x0][0x380] ;  /* 0x0000e000ff047b82 */ /* 0x000ea20000000a00 */
[----:B0-----:R-:W3:Y:S01]  /*0060*/  LDG.E R2, desc[UR6][R2.64] ;  /* 0x0000000602027981 */ /* 0x001ee2000c1e1900 */
[----:B------:R-:W0:Y:S01]  /*0070*/  S2R R7, SR_CTAID.Y ;  /* 0x0000000000077919 */ /* 0x000e220000002600 */
[----:B------:R-:W0:Y:S01]  /*0080*/  S2R R6, SR_TID.Y ;  /* 0x0000000000067919 */ /* 0x000e220000002200 */
[----:B-1----:R-:W-:-:S02]  /*0090*/  IMAD R0, R0, 0x10, R9 ;  /* 0x0000001000007824 */ /* 0x002fc400078e0209 */
[----:B0-----:R-:W-:-:S04]  /*00a0*/  IMAD R7, R7, 0x10, R6 ;  /* 0x0000001007077824 */ /* 0x001fc800078e0206 */
[----:B---3--:R-:W-:-:S04]  /*00b0*/  IMAD R7, R7, R2, R0 ;  /* 0x0000000207077224 */ /* 0x008fc800078e0200 */
[----:B--2---:R-:W-:-:S06]  /*00c0*/  IMAD.WIDE.U32 R4, R7, 0x4, R4 ;  /* 0x0000000407047825 */ /* 0x004fcc00078e0004 */
[----:B------:R-:W2:Y:S01]  /*00d0*/  LDG.E R4, desc[UR6][R4.64] ;  /* 0x0000000604047981 */ /* 0x000ea2000c1e1900 */
[----:B------:R-:W0:Y:S01]  /*00e0*/  S2UR UR5, SR_CgaCtaId ;  /* 0x00000000000579c3 */ /* 0x000e220000008800 */
[----:B------:R-:W1:Y:S01]  /*00f0*/  LDCU UR8, c[0x0][0x364] ;  /* 0x00006c80ff0877ac */ /* 0x000e620008000800 */
[----:B------:R-:W-:Y:S01]  /*0100*/  BSSY.RECONVERGENT B0, `(.L_x_0) ;  /* 0x000001f000007945 */ /* 0x000fe20003800200 */
[----:B------:R-:W-:Y:S01]  /*0110*/  UMOV UR4, 0x400 ;  /* 0x0000040000047882 */ /* 0x000fe20000000000 */
[----:B-1----:R-:W-:Y:S01]  /*0120*/  IMAD R0, R6, UR8, R9 ;  /* 0x0000000806007c24 */ /* 0x002fe2000f8e0209 */
[----:B0-----:R-:W-:-:S04]  /*0130*/  ULEA UR4, UR5, UR4, 0x18 ;  /* 0x0000000405047291 */ /* 0x001fc8000f8ec0ff */
[C---:B------:R-:W-:Y:S02]  /*0140*/  ISETP.GE.U32.AND P0, PT, R0.reuse, 0x2, PT ;  /* 0x000000020000780c */ /* 0x040fe40003f06070 */
[----:B------:R-:W-:-:S05]  /*0150*/  LEA R3, R0, UR4, 0x2 ;  /* 0x0000000400037c11 */ /* 0x000fca000f8e10ff */
[----:B--2---:R0:W-:Y:S01]  /*0160*/  STS [R3], R4 ;  /* 0x0000000403007388 */ /* 0x0041e20000000800 */
[----:B------:R-:W-:Y:S06]  /*0170*/  BAR.SYNC.DEFER_BLOCKING 0x0 ;  /* 0x0000000000007b1d */ /* 0x000fec0000010000 */
[----:B------:R-:W-:Y:S05]  /*0180*/  @!P0 BRA `(.L_x_1) ;  /* 0x0000000000588947 */ /* 0x000fea0003800000 */
[----:B0-----:R-:W-:-:S07]  /*0190*/  IMAD.MOV.U32 R3, RZ, RZ, 0x1 ;  /* 0x00000001ff037424 */ /* 0x001fce00078e00ff */
.L_x_5:
[C---:B------:R-:W-:Y:S01]  /*01a0*/  LEA R2, R3.reuse, UR4, 0x2 ;  /* 0x0000000403027c11 */ /* 0x040fe2000f8e10ff */
[----:B-1----:R-:W-:Y:S01]  /*01b0*/  IMAD.MOV.U32 R5, RZ, RZ, R3 ;  /* 0x000000ffff057224 */ /* 0x002fe200078e0003 */
[----:B------:R-:W-:Y:S01]  /*01c0*/  IADD3 R3, PT, PT, R3, 0x1, RZ ;  /* 0x0000000103037810 */ /* 0x000fe20007ffe0ff */
[----:B------:R-:W-:Y:S03]  /*01d0*/  BSSY.RECONVERGENT B1, `(.L_x_2) ;  /* 0x000000e000017945 */ /* 0x000fe60003800200 */
[----:B------:R-:W0:Y:S01]  /*01e0*/  LDS R2, [R2] ;  /* 0x0000000002027984 */ /* 0x000e220000000800 */
[----:B------:R-:W-:Y:S01]  /*01f0*/  ISETP.NE.AND P0, PT, R3, R0, PT ;  /* 0x000000000300720c */ /* 0x000fe20003f05270 */
[----:B0-----:R-:W0:Y:S02]  /*0200*/  F2I.TRUNC.NTZ R4, R2 ;  /* 0x0000000200047305 */ /* 0x001e24000020f100 */
[----:B0-----:R-:W-:-:S10]  /*0210*/  I2FP.F32.S32 R4, R4 ;  /* 0x0000000400047245 */ /* 0x001fd40000201400 */
.L_x_4:
[----:B------:R-:W-:-:S05]  /*0220*/  LEA R2, R5, UR4, 0x2 ;  /* 0x0000000405027c11 */ /* 0x000fca000f8e10ff */
[----:B------:R-:W0:Y:S02]  /*0230*/  LDS R9, [R2+-0x4] ;  /* 0xfffffc0002097984 */ /* 0x000e240000000800 */
[----:B0-----:R-:W-:-:S13]  /*0240*/  FSETP.GT.AND P1, PT, R9, R4, PT ;  /* 0x000000040900720b */ /* 0x001fda0003f24000 */
[----:B------:R-:W-:Y:S05]  /*0250*/  @!P1 BRA `(.L_x_3) ;  /* 0x0000000000149947 */ /* 0x000fea0003800000 */
[----:B------:R0:W-:Y:S01]  /*0260*/  STS [R2], R9 ;  /* 0x0000000902007388 */ /* 0x0001e20000000800 */
[C---:B------:R-:W-:Y:S01]  /*0270*/  ISETP.GT.AND P1, PT, R5.reuse, 0x1, PT ;  /* 0x000000010500780c */ /* 0x040fe20003f24270 */
[----:B------:R-:W-:-:S12]  /*0280*/  VIADD R5, R5, 0xffffffff ;  /* 0xffffffff05057836 */ /* 0x000fd80000000000 */
[----:B0-----:R-:W-:Y:S05]  /*0290*/  @P1 BRA `(.L_x_4) ;  /* 0xfffffffc00e01947 */ /* 0x001fea000383ffff */
[----:B------:R-:W-:-:S07]  /*02a0*/  IMAD.MOV.U32 R5, RZ, RZ, RZ ;  /* 0x000000ffff057224 */ /* 0x000fce00078e00ff */
.L_x_3:
[----:B------:R-:W-:Y:S05]  /*02b0*/  BSYNC.RECONVERGENT B1 ;  /* 0x0000000000017941 */ /* 0x000fea0003800200 */
.L_x_2:
[----:B------:R-:W-:-:S05]  /*02c0*/  LEA R5, R5, UR4, 0x2 ;  /* 0x0000000405057c11 */ /* 0x000fca000f8e10ff */
[----:B------:R1:W-:Y:S01]  /*02d0*/  STS [R5], R4 ;  /* 0x0000000405007388 */ /* 0x0003e20000000800 */
[----:B------:R-:W-:Y:S05]  /*02e0*/  @P0 BRA `(.L_x_5) ;  /* 0xfffffffc00ac0947 */ /* 0x000fea000383ffff */
.L_x_1:
[----:B------:R-:W-:Y:S05]  /*02f0*/  BSYNC.RECONVERGENT B0 ;  /* 0x0000000000007941 */ /* 0x000fea0003800200 */
.L_x_0:
[----:B------:R-:W-:Y:S01]  /*0300*/  SHF.L.U32 R0, R0, 0x1, RZ ;  /* 0x0000000100007819 */ /* 0x000fe200000006ff */
[----:B0-----:R-:W0:Y:S03]  /*0310*/  LDC.64 R2, c[0x0][0x388] ;  /* 0x0000e200ff027b82 */ /* 0x001e260000000a00 */
[----:B------:R-:W-:-:S05]  /*0320*/  LOP3.LUT R0, R0, 0xfffffffc, RZ, 0xc0, !PT ;  /* 0xfffffffc00007812 */ /* 0x000fca00078ec0ff */
[----:B-1----:R-:W1:Y:S01]  /*0330*/  LDS R5, [R0+UR4] ;  /* 0x0000000400057984 */ /* 0x002e620008000800 */
[----:B0-----:R-:W-:-:S05]  /*0340*/  IMAD.WIDE.U32 R2, R7, 0x4, R2 ;  /* 0x0000000407027825 */ /* 0x001fca00078e0002 */
[----:B-1----:R-:W-:Y:S01]  /*0350*/  STG.E desc[UR6][R2.64], R5 ;  /* 0x0000000502007986 */ /* 0x002fe2000c101906 */
[----:B------:R-:W-:Y:S05]  /*0360*/  EXIT ;  /* 0x000000000000794d */ /* 0x000fea0003800000 */
.L_x_6:
[----:B------:R-:W-:-:S00]  /*0370*/  BRA `(.L_x_6) ;  /* 0xfffffffc00fc7947 */ /* 0x000fc0000383ffff */
[----:B------:R-:W-:-:S00]  /*0380*/  NOP ;  /* 0x0000000000007918 */ /* 0x000fc00000000000 */
[----:B------:R-:W-:-:S00]  /*0390*/  NOP ;  /* 0x0000000000007918 */ /* 0x000fc00000000000 */
[----:B------:R-:W-:-:S00]  /*03a0*/  NOP ;  /* 0x0000000000007918 */ /* 0x000fc00000000000 */
[----:B------:R-:W-:-:S00]  /*03b0*/  NOP ;  /* 0x0000000000007918 */ /* 0x000fc00000000000 */
[----:B------:R-:W-:-:S00]  /*03c0*/  NOP ;  /* 0x0000000000007918 */ /* 0x000fc00000000000 */
[----:B------:R-:W-:-:S00]  /*03d0*/  NOP ;  /* 0x0000000000007918 */ /* 0x000fc00000000000 */
[----:B------:R-:W-:-:S00]  /*03e0*/  NOP ;  /* 0x0000000000007918 */ /* 0x000fc00000000000 */
[----:B------:R-:W-:-:S00]  /*03f0*/  NOP ;  /* 0x0000000000007918 */ /* 0x000fc00000000000 */
.L_x_15:


//--------------------- .text._Z9rotate180PfS_PiS0_ --------------------------
	.section	.text._Z9rotate180PfS_PiS0_,"ax",@progbits
	.align	128
        .global         _Z9rotate180PfS_PiS0_
        .type           _Z9rotate180PfS_PiS0_,@function
        .size           _Z9rotate180PfS_PiS0_,(.L_x_16 - _Z9rotate180PfS_PiS0_)
        .other          _Z9rotate180PfS_PiS0_,@"STO_CUDA_ENTRY STV_DEFAULT"
_Z9rotate180PfS_PiS0_:
.text._Z9rotate180PfS_PiS0_:
[----:B------:R-:W-:Y:S08]  /*0000*/  LDC R1, c[0x0][0x37c] ;  /* 0x0000df00ff017b82 */ /* 0x000ff00000000800 */
[----:B------:R-:W0:Y:S01]  /*0010*/  LDC.64 R2, c[0x0][0x398] ;  /* 0x0000e600ff027b82 */ /* 0x000e220000000a00 */
[----:B------:R-:W0:Y:S02]  /*0020*/  LDCU.64 UR4, c[0x0][0x358] ;  /* 0x00006b00ff0477ac */ /* 0x000e240008000a00 */
[----:B0-----:R-:W2:Y:S05]  /*0030*/  LDG.E R0, desc[UR4][R2.64] ;  /* 0x0000000402007981 */ /* 0x001eaa000c1e1900 */
[----:B------:R-:W0:Y:S02]  /*0040*/  LDC.64 R4, c[0x0][0x390] ;  /* 0x0000e400ff047b82 */ /* 0x000e240000000a00 */
[----:B0-----:R0:W3:Y:S01]  /*0050*/  LDG.E R4, desc[UR4][R4.64] ;  /* 0x0000000404047981 */ /* 0x0010e2000c1e1900 */
[----:B------:R-:W0:Y:S02]  /*0060*/  S2R R9, SR_CTAID.X ;  /* 0x0000000000097919 */ /* 0x000e240000002500 */
[----:B0-----:R-:W-:Y:S01]  /*0070*/  LOP3.LUT R5, RZ, R9, RZ, 0x33, !PT ;  /* 0x00000009ff057212 */ /* 0x001fe200078e33ff */
[----:B--2---:R-:W0:Y:S01]  /*0080*/  I2F.U32.RP R8, R0 ;  /* 0x0000000000087306 */ /* 0x004e220000209000 */
[----:B------:R-:W-:-:S02]  /*0090*/  IADD3 R11, PT, PT, RZ, -R0, RZ ;  /* 0x80000000ff0b7210 */ /* 0x000fc40007ffe0ff */
[----:B------:R-:W-:-:S05]  /*00a0*/  ISETP.NE.U32.AND P2, PT, R0, RZ, PT ;  /* 0x000000ff0000720c */ /* 0x000fca0003f45070 */
[----:B0-----:R-:W0:Y:S02]  /*00b0*/  MUFU.RCP R8, R8 ;  /* 0x0000000800087308 */ /* 0x001e240000001000 */
[----:B0-----:R-:W-:-:S06]  /*00c0*/  IADD3 R6, PT, PT, R8, 0xffffffe, RZ ;  /* 0x0ffffffe08067810 */ /* 0x001fcc0007ffe0ff */
[----:B------:R0:W1:Y:S02]  /*00d0*/  F2I.FTZ.U32.TRUNC.NTZ R7, R6 ;  /* 0x0000000600077305 */ /* 0x000064000021f000 */
[----:B0-----:R-:W-:Y:S02]  /*00e0*/  IMAD.MOV.U32 R6, RZ, RZ, RZ ;  /* 0x000000ffff067224 */ /* 0x001fe400078e00ff */
[----:B-1----:R-:W-:-:S04]  /*00f0*/  IMAD R11, R11, R7, RZ ;  /* 0x000000070b0b7224 */ /* 0x002fc800078e02ff */
[----:B------:R-:W-:-:S06]  /*0100*/  IMAD.HI.U32 R7, R7, R11, R6 ;  /* 0x0000000b07077227 */ /* 0x000fcc00078e0006 */
[----:B------:R-:W-:-:S05]  /*0110*/  IMAD.HI.U32 R7, R7, R9, RZ ;  /* 0x0000000907077227 */ /* 0x000fca00078e00ff */
[----:B------:R-:W-:-:S05]  /*0120*/  IADD3 R3, PT, PT, -R7, RZ, RZ ;  /* 0x000000ff07037210 */ /* 0x000fca0007ffe1ff */
[----:B------:R-:W-:-:S05]  /*0130*/  IMAD R3, R0, R3, R9 ;  /* 0x0000000300037224 */ /* 0x000fca00078e0209 */
[----:B------:R-:W-:-:S13]  /*0140*/  ISETP.GE.U32.AND P0, PT, R3, R0, PT ;  /* 0x000000000300720c */ /* 0x000fda0003f06070 */
[----:B------:R-:W-:Y:S01]  /*0150*/  @P0 IMAD.IADD R3, R3, 0x1, -R0 ;  /* 0x0000000103030824 */ /* 0x000fe200078e0a00 */
[----:B------:R-:W-:-:S04]  /*0160*/  @P0 IADD3 R7, PT, PT, R7, 0x1, RZ ;  /* 0x0000000107070810 */ /* 0x000fc80007ffe0ff */
[-C--:B------:R-:W-:Y:S02]  /*0170*/  ISETP.GE.U32.AND P1, PT, R3, R0.reuse, PT ;  /* 0x000000000300720c */ /* 0x080fe40003f26070 */
[----:B------:R-:W0:Y:S11]  /*0180*/  LDC.64 R2, c[0x0][0x388] ;  /* 0x0000e200ff027b82 */ /* 0x000e360000000a00 */
[----:B------:R-:W-:Y:S01]  /*0190*/  @P1 VIADD R7, R7, 0x1 ;  /* 0x0000000107071836 */ /* 0x000fe20000000000 */
[----:B------:R-:W-:-:S05]  /*01a0*/  @!P2 LOP3.LUT R7, RZ, R0, RZ, 0x33, !PT ;  /* 0x00000000ff07a212 */ /* 0x000fca00078e33ff */
[-C--:B------:R-:W-:Y:S01]  /*01b0*/  IMAD R5, R0, R7.reuse, R5 ;  /* 0x0000000700057224 */ /* 0x080fe200078e0205 */
[----:B------:R-:W-:-:S04]  /*01c0*/  LOP3.LUT R7, RZ, R7, RZ, 0x33, !PT ;  /* 0x00000007ff077212 */ /* 0x000fc800078e33ff */
[----:B---3--:R-:W-:Y:S02]  /*01d0*/  IADD3 R7, PT, PT, R4, R7, RZ ;  /* 0x0000000704077210 */ /* 0x008fe40007ffe0ff */
[----:B------:R-:W-:-:S05]  /*01e0*/  IADD3 R5, PT, PT, R0, R5, RZ ;  /* 0x0000000500057210 */ /* 0x000fca0007ffe0ff */
[----:B------:R-:W-:-:S04]  /*01f0*/  IMAD R5, R0, R7, R5 ;  /* 0x0000000700057224 */ /* 0x000fc800078e0205 */
[----:B0-----:R-:W-:Y:S02]  /*0200*/  IMAD.WIDE R2, R5, 0x4, R2 ;  /* 0x0000000405027825 */ /* 0x001fe400078e0202 */
[----:B------:R-:W0:Y:S04]  /*0210*/  LDC.64 R4, c[0x0][0x380] ;  /* 0x0000e000ff047b82 */ /* 0x000e280000000a00 */
[----:B------:R-:W2:Y:S01]  /*0220*/  LDG.E R3, desc[UR4][R2.64] ;  /* 0x0000000402037981 */ /* 0x000ea2000c1e1900 */
[----:B0-----:R-:W-:-:S05]  /*0230*/  IMAD.WIDE.U32 R4, R9, 0x4, R4 ;  /* 0x0000000409047825 */ /* 0x001fca00078e0004 */
[----:B--2---:R-:W-:Y:S01]  /*0240*/  STG.E desc[UR4][R4.64], R3 ;  /* 0x0000000304007986 */ /* 0x004fe2000c101904 */
[----:B------:R-:W-:Y:S05]  /*0250*/  EXIT ;  /* 0x000000000000794d */ /* 0x000fea0003800000 */
.L_x_7:
        /* <DEDUP_REMOVED lines=10> */
.L_x_16:


//--------------------- .text._Z8rotate90PfS_PiS0_ --------------------------
	.section	.text._Z8rotate90PfS_PiS0_,"ax",@progbits
	.align	128
        .global         _Z8rotate90PfS_PiS0_
        .type           _Z8rotate90PfS_PiS0_,@function
        .size           _Z8rotate90PfS_PiS0_,(.L_x_17 - _Z8rotate90PfS_PiS0_)
        .other          _Z8rotate90PfS_PiS0_,@"STO_CUDA_ENTRY STV_DEFAULT"
_Z8rotate90PfS_PiS0_:
.text._Z8rotate90PfS_PiS0_:
[----:B------:R-:W-:Y:S08]  /*0000*/  LDC R1, c[0x0][0x37c] ;  /* 0x0000df00ff017b82 */ /* 0x000ff00000000800 */
[----:B------:R-:W0:Y:S01]  /*0010*/  LDC.64 R2, c[0x0][0x398] ;  /* 0x0000e600ff027b82 */ /* 0x000e220000000a00 */
[----:B------:R-:W0:Y:S01]  /*0020*/  LDCU.64 UR4, c[0x0][0x358] ;  /* 0x00006b00ff0477ac */ /* 0x000e220008000a00 */
[----:B------:R-:W1:Y:S06]  /*0030*/  S2R R11, SR_CTAID.X ;  /* 0x00000000000b7919 */ /* 0x000e6c0000002500 */
[----:B------:R-:W2:Y:S08]  /*0040*/  LDC.64 R4, c[0x0][0x390] ;  /* 0x0000e400ff047b82 */ /* 0x000eb00000000a00 */
[----:B------:R-:W1:Y:S01]  /*0050*/  LDC.64 R6, c[0x0][0x388] ;  /* 0x0000e200ff067b82 */ /* 0x000e620000000a00 */
[----:B0-----:R-:W3:Y:S04]  /*0060*/  LDG.E R0, desc[UR4][R2.64] ;  /* 0x0000000402007981 */ /* 0x001ee8000c1e1900 */
[----:B--2---:R0:W2:Y:S01]  /*0070*/  LDG.E R4, desc[UR4][R4.64] ;  /* 0x0000000404047981 */ /* 0x0040a2000c1e1900 */
[----:B-1----:R-:W-:-:S06]  /*0080*/  IMAD.WIDE.U32 R6, R11, 0x4, R6 ;  /* 0x000000040b067825 */ /* 0x002fcc00078e0006 */
[----:B------:R-:W4:Y:S01]  /*0090*/  LDG.E R7, desc[UR4][R6.64] ;  /* 0x0000000406077981 */ /* 0x000f22000c1e1900 */
[----:B0-----:R-:W-:Y:S01]  /*00a0*/  LOP3.LUT R5, RZ, R11, RZ, 0x33, !PT ;  /* 0x0000000bff057212 */ /* 0x001fe200078e33ff */
[----:B---3--:R-:W0:Y:S01]  /*00b0*/  I2F.U32.RP R10, R0 ;  /* 0x00000000000a7306 */ /* 0x008e220000209000 */
[----:B------:R-:W-:Y:S02]  /*00c0*/  IADD3 R3, PT, PT, RZ, -R0, RZ ;  /* 0x80000000ff037210 */ /* 0x000fe40007ffe0ff */
[C---:B------:R-:W-:Y:S02]  /*00d0*/  ISETP.NE.U32.AND P2, PT, R0.reuse, RZ, PT ;  /* 0x000000ff0000720c */ /* 0x040fe40003f45070 */
[----:B------:R-:W-:-:S03]  /*00e0*/  IADD3 R5, PT, PT, R0, R5, RZ ;  /* 0x0000000500057210 */ /* 0x000fc60007ffe0ff */
[----:B0-----:R-:W0:Y:S02]  /*00f0*/  MUFU.RCP R10, R10 ;  /* 0x0000000a000a7308 */ /* 0x001e240000001000 */
[----:B0-----:R-:W-:-:S06]  /*0100*/  IADD3 R8, PT, PT, R10, 0xffffffe, RZ ;  /* 0x0ffffffe0a087810 */ /* 0x001fcc0007ffe0ff */
[----:B------:R0:W1:Y:S02]  /*0110*/  F2I.FTZ.U32.TRUNC.NTZ R9, R8 ;  /* 0x0000000800097305 */ /* 0x000064000021f000 */
[----:B0-----:R-:W-:Y:S02]  /*0120*/  HFMA2 R8, -RZ, RZ, 0, 0 ;  /* 0x00000000ff087431 */ /* 0x001fe400000001ff */
[----:B-1----:R-:W-:-:S04]  /*0130*/  IMAD R3, R3, R9, RZ ;  /* 0x0000000903037224 */ /* 0x002fc800078e02ff */
[----:B------:R-:W-:-:S06]  /*0140*/  IMAD.HI.U32 R9, R9, R3, R8 ;  /* 0x0000000309097227 */ /* 0x000fcc00078e0008 */
[----:B------:R-:W-:-:S04]  /*0150*/  IMAD.HI.U32 R9, R9, R11, RZ ;  /* 0x0000000b09097227 */ /* 0x000fc800078e00ff */
[----:B------:R-:W-:-:S04]  /*0160*/  IMAD.MOV R3, RZ, RZ, -R9 ;  /* 0x000000ffff037224 */ /* 0x000fc800078e0a09 */
[----:B------:R-:W-:-:S05]  /*0170*/  IMAD R3, R0, R3, R11 ;  /* 0x0000000300037224 */ /* 0x000fca00078e020b */
[----:B------:R-:W-:-:S13]  /*0180*/  ISETP.GE.U32.AND P0, PT, R3, R0, PT ;  /* 0x000000000300720c */ /* 0x000fda0003f06070 */
[----:B------:R-:W-:Y:S01]  /*0190*/  @P0 IADD3 R3, PT, PT, -R0, R3, RZ ;  /* 0x0000000300030210 */ /* 0x000fe20007ffe1ff */
[----:B------:R-:W-:-:S03]  /*01a0*/  @P0 VIADD R9, R9, 0x1 ;  /* 0x0000000109090836 */ /* 0x000fc60000000000 */
[----:B------:R-:W-:Y:S02]  /*01b0*/  ISETP.GE.U32.AND P1, PT, R3, R0, PT ;  /* 0x000000000300720c */ /* 0x000fe40003f26070 */
[----:B------:R-:W0:Y:S11]  /*01c0*/  LDC.64 R2, c[0x0][0x380] ;  /* 0x0000e000ff027b82 */ /* 0x000e360000000a00 */
[----:B------:R-:W-:-:S02]  /*01d0*/  @P1 IADD3 R9, PT, PT, R9, 0x1, RZ ;  /* 0x0000000109091810 */ /* 0x000fc40007ffe0ff */
[----:B------:R-:W-:-:S05]  /*01e0*/  @!P2 LOP3.LUT R9, RZ, R0, RZ, 0x33, !PT ;  /* 0x00000000ff09a212 */ /* 0x000fca00078e33ff */
[----:B------:R-:W-:-:S04]  /*01f0*/  IMAD R0, R0, R9, R5 ;  /* 0x0000000900007224 */ /* 0x000fc800078e0205 */
[----:B--2---:R-:W-:-:S04]  /*0200*/  IMAD R9, R0, R4, R9 ;  /* 0x0000000400097224 */ /* 0x004fc800078e0209 */
[----:B0-----:R-:W-:-:S05]  /*0210*/  IMAD.WIDE R2, R9, 0x4, R2 ;  /* 0x0000000409027825 */ /* 0x001fca00078e0202 */
[----:B----4-:R-:W-:Y:S01]  /*0220*/  STG.E desc[UR4][R2.64], R7 ;  /* 0x0000000702007986 */ /* 0x010fe2000c101904 */
[----:B------:R-:W-:Y:S05]  /*0230*/  EXIT ;  /* 0x000000000000794d */ /* 0x000fea0003800000 */
.L_x_8:
        /* <DEDUP_REMOVED lines=12> */
.L_x_17:


//--------------------- .text._Z16orderedDitheringPfPi --------------------------
	.section	.text._Z16orderedDitheringPfPi,"ax",@progbits
	.align	128
        .global         _Z16orderedDitheringPfPi
        .type           _Z16orderedDitheringPfPi,@function
        .size           _Z16orderedDitheringPfPi,(.L_x_18 - _Z16orderedDitheringPfPi)
        .other          _Z16orderedDitheringPfPi,@"STO_CUDA_ENTRY STV_DEFAULT"
_Z16orderedDitheringPfPi:
.text._Z16orderedDitheringPfPi:
[----:B------:R-:W-:Y:S08]  /*0000*/  LDC R1, c[0x0][0x37c] ;  /* 0x0000df00ff017b82 */ /* 0x000ff00000000800 */
[----:B------:R-:W0:Y:S01]  /*0010*/  LDC.64 R4, c[0x0][0x388] ;  /* 0x0000e200ff047b82 */ /* 0x000e220000000a00 */
[----:B------:R-:W0:Y:S01]  /*0020*/  LDCU.64 UR4, c[0x0][0x358] ;  /* 0x00006b00ff0477ac */ /* 0x000e220008000a00 */
[----:B------:R-:W1:Y:S06]  /*0030*/  S2R R9, SR_CTAID.X ;  /* 0x0000000000097919 */ /* 0x000e6c0000002500 */
[----:B------:R-:W1:Y:S01]  /*0040*/  LDC.64 R2, c[0x0][0x380] ;  /* 0x0000e000ff027b82 */ /* 0x000e620000000a00 */
[----:B0-----:R-:W2:Y:S01]  /*0050*/  LDG.E R4, desc[UR4][R4.64] ;  /* 0x0000000404047981 */ /* 0x001ea2000c1e1900 */
[----:B-1----:R-:W-:-:S05]  /*0060*/  IMAD.WIDE.U32 R2, R9, 0x4, R2 ;  /* 0x0000000409027825 */ /* 0x002fca00078e0002 */
[----:B------:R0:W5:Y:S01]  /*0070*/  LDG.E R8, desc[UR4][R2.64] ;  /* 0x0000000402087981 */ /* 0x000162000c1e1900 */
[----:B--2---:R-:W1:Y:S01]  /*0080*/  I2F.U32.RP R0, R4 ;  /* 0x0000000400007306 */ /* 0x004e620000209000 */
[----:B------:R-:W-:Y:S01]  /*0090*/  IMAD.MOV R11, RZ, RZ, -R4 ;  /* 0x000000ffff0b7224 */ /* 0x000fe200078e0a04 */
[----:B------:R-:W-:-:S06]  /*00a0*/  ISETP.NE.U32.AND P2, PT, R4, RZ, PT ;  /* 0x000000ff0400720c */ /* 0x000fcc0003f45070 */
[----:B-1----:R-:W1:Y:S02]  /*00b0*/  MUFU.RCP R0, R0 ;  /* 0x0000000000007308 */ /* 0x002e640000001000 */
[----:B-1----:R-:W-:-:S06]  /*00c0*/  VIADD R6, R0, 0xffffffe ;  /* 0x0ffffffe00067836 */ /* 0x002fcc0000000000 */
[----:B------:R1:W2:Y:S02]  /*00d0*/  F2I.FTZ.U32.TRUNC.NTZ R7, R6 ;  /* 0x0000000600077305 */ /* 0x0002a4000021f000 */
[----:B-1----:R-:W-:Y:S02]  /*00e0*/  IMAD.MOV.U32 R6, RZ, RZ, RZ ;  /* 0x000000ffff067224 */ /* 0x002fe400078e00ff */
[----:B--2---:R-:W-:-:S04]  /*00f0*/  IMAD R5, R11, R7, RZ ;  /* 0x000000070b057224 */ /* 0x004fc800078e02ff */
[----:B------:R-:W-:-:S06]  /*0100*/  IMAD.HI.U32 R7, R7, R5, R6 ;  /* 0x0000000507077227 */ /* 0x000fcc00078e0006 */
[----:B------:R-:W-:-:S04]  /*0110*/  IMAD.HI.U32 R7, R7, R9, RZ ;  /* 0x0000000907077227 */ /* 0x000fc800078e00ff */
[----:B------:R-:W-:-:S04]  /*0120*/  IMAD.MOV R5, RZ, RZ, -R7 ;  /* 0x000000ffff057224 */ /* 0x000fc800078e0a07 */
[----:B------:R-:W-:-:S05]  /*0130*/  IMAD R5, R4, R5, R9 ;  /* 0x0000000504057224 */ /* 0x000fca00078e0209 */
[----:B------:R-:W-:-:S13]  /*0140*/  ISETP.GE.U32.AND P0, PT, R5, R4, PT ;  /* 0x000000040500720c */ /* 0x000fda0003f06070 */
[----:B------:R-:W-:Y:S01]  /*0150*/  @P0 IADD3 R5, PT, PT, -R4, R5, RZ ;  /* 0x0000000504050210 */ /* 0x000fe20007ffe1ff */
[----:B------:R-:W-:-:S03]  /*0160*/  @P0 VIADD R7, R7, 0x1 ;  /* 0x0000000107070836 */ /* 0x000fc60000000000 */
[----:B------:R-:W-:-:S13]  /*0170*/  ISETP.GE.U32.AND P1, PT, R5, R4, PT ;  /* 0x000000040500720c */ /* 0x000fda0003f26070 */
[----:B------:R-:W-:Y:S01]  /*0180*/  @P1 VIADD R7, R7, 0x1 ;  /* 0x0000000107071836 */ /* 0x000fe20000000000 */
[----:B------:R-:W-:-:S04]  /*0190*/  @!P2 LOP3.LUT R7, RZ, R4, RZ, 0x33, !PT ;  /* 0x00000004ff07a212 */ /* 0x000fc800078e33ff */
[----:B------:R-:W-:-:S04]  /*01a0*/  LOP3.LUT R7, R7, 0x1, RZ, 0xc0, !PT ;  /* 0x0000000107077812 */ /* 0x000fc800078ec0ff */
[----:B------:R-:W-:-:S13]  /*01b0*/  ISETP.NE.U32.AND P0, PT, R7, 0x1, PT ;  /* 0x000000010700780c */ /* 0x000fda0003f05070 */
[----:B0-----:R-:W-:Y:S05]  /*01c0*/  @!P0 BRA `(.L_x_9) ;  /* 0x00000000003c8947 */ /* 0x001fea0003800000 */
[----:B------:R-:W-:-:S04]  /*01d0*/  LOP3.LUT R0, R9, 0x1, RZ, 0xc0, !PT ;  /* 0x0000000109007812 */ /* 0x000fc800078ec0ff */
[----:B------:R-:W-:-:S13]  /*01e0*/  ISETP.NE.U32.AND P0, PT, R0, 0x1, PT ;  /* 0x000000010000780c */ /* 0x000fda0003f05070 */
[----:B------:R-:W-:Y:S05]  /*01f0*/  @!P0 BRA `(.L_x_10) ;  /* 0x0000000000188947 */ /* 0x000fea0003800000 */
[----:B-----5:R-:W-:-:S13]  /*0200*/  FSETP.GT.AND P0, PT, R8, 192, PT ;  /* 0x434000000800780b */ /* 0x020fda0003f04000 */
[----:B------:R-:W-:-:S05]  /*0210*/  @P0 MOV R5, 0x43800000 ;  /* 0x4380000000050802 */ /* 0x000fca0000000f00 */
[----:B------:R0:W-:Y:S01]  /*0220*/  @P0 STG.E desc[UR4][R2.64], R5 ;  /* 0x0000000502000986 */ /* 0x0001e2000c101904 */
[----:B------:R-:W-:Y:S05]  /*0230*/  @P0 EXIT ;  /* 0x000000000000094d */ /* 0x000fea0003800000 */
[----:B------:R-:W-:Y:S01]  /*0240*/  STG.E desc[UR4][R2.64], RZ ;  /* 0x000000ff02007986 */ /* 0x000fe2000c101904 */
[----:B------:R-:W-:Y:S05]  /*0250*/  EXIT ;  /* 0x000000000000794d */ /* 0x000fea0003800000 */
.L_x_10:
[----:B-----5:R-:W-:-:S13]  /*0260*/  FSETP.GT.AND P0, PT, R8, 64, PT ;  /* 0x428000000800780b */ /* 0x020fda0003f04000 */
[----:B------:R-:W-:-:S05]  /*0270*/  @P0 IMAD.MOV.U32 R5, RZ, RZ, 0x43800000 ;  /* 0x43800000ff050424 */ /* 0x000fca00078e00ff */
[----:B------:R0:W-:Y:S01]  /*0280*/  @P0 STG.E desc[UR4][R2.64], R5 ;  /* 0x0000000502000986 */ /* 0x0001e2000c101904 */
[----:B------:R-:W-:Y:S05]  /*0290*/  @P0 EXIT ;  /* 0x000000000000094d */ /* 0x000fea0003800000 */
[----:B------:R-:W-:Y:S01]  /*02a0*/  STG.E desc[UR4][R2.64], RZ ;  /* 0x000000ff02007986 */ /* 0x000fe2000c101904 */
[----:B------:R-:W-:Y:S05]  /*02b0*/  EXIT ;  /* 0x000000000000794d */ /* 0x000fea0003800000 */
.L_x_9:
[----:B------:R-:W-:-:S05]  /*02c0*/  IMAD.IADD R4, R9, 0x1, -R4 ;  /* 0x0000000109047824 */ /* 0x000fca00078e0a04 */
[----:B------:R-:W-:-:S04]  /*02d0*/  LOP3.LUT R4, R4, 0x1, RZ, 0xc0, !PT ;  /* 0x0000000104047812 */ /* 0x000fc800078ec0ff */
[----:B------:R-:W-:-:S13]  /*02e0*/  ISETP.NE.U32.AND P0, PT, R4, 0x1, PT ;  /* 0x000000010400780c */ /* 0x000fda0003f05070 */
[----:B------:R-:W-:-:S05]  /*02f0*/  @P0 MOV R5, 0x43800000 ;  /* 0x4380000000050802 */ /* 0x000fca0000000f00 */
[----:B------:R0:W-:Y:S01]  /*0300*/  @P0 STG.E desc[UR4][R2.64], R5 ;  /* 0x0000000502000986 */ /* 0x0001e2000c101904 */
[----:B------:R-:W-:Y:S05]  /*0310*/  @P0 EXIT ;  /* 0x000000000000094d */ /* 0x000fea0003800000 */
[----:B-----5:R-:W-:-:S13]  /*0320*/  FSETP.GT.AND P0, PT, R8, 128, PT ;  /* 0x430000000800780b */ /* 0x020fda0003f04000 */
[----:B0-----:R-:W-:-:S05]  /*0330*/  @P0 IMAD.MOV.U32 R5, RZ, RZ, 0x43800000 ;  /* 0x43800000ff050424 */ /* 0x001fca00078e00ff */
[----:B------:R0:W-:Y:S01]  /*0340*/  @P0 STG.E desc[UR4][R2.64], R5 ;  /* 0x0000000502000986 */ /* 0x0001e2000c101904 */
[----:B------:R-:W-:Y:S05]  /*0350*/  @P0 EXIT ;  /* 0x000000000000094d */ /* 0x000fea0003800000 */
[----:B------:R-:W-:Y:S01]  /*0360*/  STG.E desc[UR4][R2.64], RZ ;  /* 0x000000ff02007986 */ /* 0x000fe2000c101904 */
[----:B------:R-:W-:Y:S05]  /*0370*/  EXIT ;  /* 0x000000000000794d */ /* 0x000fea0003800000 */
.L_x_11:
        /* <DEDUP_REMOVED lines=16> */
.L_x_18:


//--------------------- .text._Z10reflectionPfPi  --------------------------
	.section	.text._Z10reflectionPfPi,"ax",@progbits
	.align	128
        .global         _Z10reflectionPfPi
        .type           _Z10reflectionPfPi,@function
        .size           _Z10reflectionPfPi,(.L_x_19 - _Z10reflectionPfPi)
        .other          _Z10reflectionPfPi,@"STO_CUDA_ENTRY STV_DEFAULT"
_Z10reflectionPfPi:
.text._Z10reflectionPfPi:
[----:B------:R-:W-:Y:S08]  /*0000*/  LDC R1, c[0x0][0x37c] ;  /* 0x0000df00ff017b82 */ /* 0x000ff00000000800 */
[----:B------:R-:W0:Y:S01]  /*0010*/  LDC.64 R2, c[0x0][0x388] ;  /* 0x0000e200ff027b82 */ /* 0x000e220000000a00 */
[----:B------:R-:W0:Y:S02]  /*0020*/  LDCU.64 UR4, c[0x0][0x358] ;  /* 0x00006b00ff0477ac */ /* 0x000e240008000a00 */
[----:B0-----:R-:W2:Y:S01]  /*0030*/  LDG.E R2, desc[UR4][R2.64] ;  /* 0x0000000402027981 */ /* 0x001ea2000c1e1900 */
[----:B------:R-:W0:Y:S01]  /*0040*/  S2R R7, SR_CTAID.X ;  /* 0x0000000000077919 */ /* 0x000e220000002500 */
[----:B--2---:R-:W1:Y:S01]  /*0050*/  I2F.U32.RP R0, R2 ;  /* 0x0000000200007306 */ /* 0x004e620000209000 */
[----:B------:R-:W-:-:S02]  /*0060*/  IADD3 R9, PT, PT, RZ, -R2, RZ ;  /* 0x80000002ff097210 */ /* 0x000fc40007ffe0ff */
[----:B------:R-:W-:-:S05]  /*0070*/  ISETP.NE.U32.AND P1, PT, R2, RZ, PT ;  /* 0x000000ff0200720c */ /* 0x000fca0003f25070 */
[----:B-1----:R-:W1:Y:S02]  /*0080*/  MUFU.RCP R0, R0 ;  /* 0x0000000000007308 */ /* 0x002e640000001000 */
[----:B-1----:R-:W-:-:S06]  /*0090*/  IADD3 R4, PT, PT, R0, 0xffffffe, RZ ;  /* 0x0ffffffe00047810 */ /* 0x002fcc0007ffe0ff */
[----:B------:R1:W2:Y:S02]  /*00a0*/  F2I.FTZ.U32.TRUNC.NTZ R5, R4 ;  /* 0x0000000400057305 */ /* 0x0002a4000021f000 */
[----:B-1----:R-:W-:Y:S02]  /*00b0*/  IMAD.MOV.U32 R4, RZ, RZ, RZ ;  /* 0x000000ffff047224 */ /* 0x002fe400078e00ff */
[----:B--2---:R-:W-:-:S04]  /*00c0*/  IMAD R9, R9, R5, RZ ;  /* 0x0000000509097224 */ /* 0x004fc800078e02ff */
[----:B------:R-:W-:-:S06]  /*00d0*/  IMAD.HI.U32 R5, R5, R9, R4 ;  /* 0x0000000905057227 */ /* 0x000fcc00078e0004 */
[----:B0-----:R-:W-:-:S05]  /*00e0*/  IMAD.HI.U32 R5, R5, R7, RZ ;  /* 0x0000000705057227 */ /* 0x001fca00078e00ff */
[----:B------:R-:W-:-:S05]  /*00f0*/  IADD3 R5, PT, PT, -R5, RZ, RZ ;  /* 0x000000ff05057210 */ /* 0x000fca0007ffe1ff */
[----:B------:R-:W-:Y:S02]  /*0100*/  IMAD R3, R2, R5, R7 ;  /* 0x0000000502037224 */ /* 0x000fe400078e0207 */
[----:B------:R-:W0:Y:S03]  /*0110*/  LDC.64 R4, c[0x0][0x380] ;  /* 0x0000e000ff047b82 */ /* 0x000e260000000a00 */
[----:B------:R-:W-:-:S13]  /*0120*/  ISETP.GE.U32.AND P0, PT, R3, R2, PT ;  /* 0x000000020300720c */ /* 0x000fda0003f06070 */
[----:B------:R-:W-:-:S05]  /*0130*/  @P0 IMAD.IADD R3, R3, 0x1, -R2 ;  /* 0x0000000103030824 */ /* 0x000fca00078e0a02 */
[----:B------:R-:W-:-:S13]  /*0140*/  ISETP.GE.U32.AND P0, PT, R3, R2, PT ;  /* 0x000000020300720c */ /* 0x000fda0003f06070 */
[----:B------:R-:W-:Y:S02]  /*0150*/  @P0 IADD3 R3, PT, PT, -R2, R3, RZ ;  /* 0x0000000302030210 */ /* 0x000fe40007ffe1ff */
[----:B------:R-:W-:-:S04]  /*0160*/  @!P1 LOP3.LUT R3, RZ, R2, RZ, 0x33, !PT ;  /* 0x00000002ff039212 */ /* 0x000fc800078e33ff */
[----:B------:R-:W-:Y:S02]  /*0170*/  IADD3 R2, PT, PT, -R3, R2, R7 ;  /* 0x0000000203027210 */ /* 0x000fe40007ffe107 */
[----:B------:R-:W-:-:S05]  /*0180*/  LOP3.LUT R3, RZ, R3, RZ, 0x33, !PT ;  /* 0x00000003ff037212 */ /* 0x000fca00078e33ff */
[----:B------:R-:W-:-:S04]  /*0190*/  IMAD.IADD R3, R3, 0x1, R2 ;  /* 0x0000000103037824 */ /* 0x000fc800078e0202 */
[----:B0-----:R-:W-:-:S06]  /*01a0*/  IMAD.WIDE R2, R3, 0x4, R4 ;  /* 0x0000000403027825 */ /* 0x001fcc00078e0204 */
[----:B------:R-:W2:Y:S01]  /*01b0*/  LDG.E R3, desc[UR4][R2.64] ;  /* 0x0000000402037981 */ /* 0x000ea2000c1e1900 */
[----:B------:R-:W-:-:S05]  /*01c0*/  IMAD.WIDE.U32 R4, R7, 0x4, R4 ;  /* 0x0000000407047825 */ /* 0x000fca00078e0004 */
[----:B--2---:R-:W-:Y:S01]  /*01d0*/  STG.E desc[UR4][R4.64], R3 ;  /* 0x0000000304007986 */ /* 0x004fe2000c101904 */
[----:B------:R-:W-:Y:S05]  /*01e0*/  EXIT ;  /* 0x000000000000794d */ /* 0x000fea0003800000 */
.L_x_12:
        /* <DEDUP_REMOVED lines=9> */
.L_x_19:


//--------------------- .text._Z9grayWorldPfPd    --------------------------
	.section	.text._Z9grayWorldPfPd,"ax",@progbits
	.align	128
        .global         _Z9grayWorldPfPd
        .type           _Z9grayWorldPfPd,@function
        .size           _Z9grayWorldPfPd,(.L_x_20 - _Z9grayWorldPfPd)
        .other          _Z9grayWorldPfPd,@"STO_CUDA_ENTRY STV_DEFAULT"
_Z9grayWorldPfPd:
.text._Z9grayWorldPfPd:
[----:B------:R-:W-:Y:S01]  /*0000*/  LDC R1, c[0x0][0x37c] ;  /* 0x0000df00ff017b82 */ /* 0x000fe20000000800 */
[----:B------:R-:W0:Y:S07]  /*0010*/  S2R R5, SR_CTAID.X ;  /* 0x0000000000057919 */ /* 0x000e2e0000002500 */
[----:B------:R-:W0:Y:S01]  /*0020*/  LDC.64 R2, c[0x0][0x380] ;  /* 0x0000e000ff027b82 */ /* 0x000e220000000a00 */
[----:B------:R-:W1:Y:S07]  /*0030*/  LDCU.64 UR4, c[0x0][0x358] ;  /* 0x00006b00ff0477ac */ /* 0x000e6e0008000a00 */
[----:B------:R-:W1:Y:S01]  /*0040*/  LDC.64 R6, c[0x0][0x388] ;  /* 0x0000e200ff067b82 */ /* 0x000e620000000a00 */
[----:B0-----:R-:W-:Y:S01]  /*0050*/  IMAD.WIDE.U32 R2, R5, 0x4, R2 ;  /* 0x0000000405027825 */ /* 0x001fe200078e0002 */
[----:B-1----:R-:W2:Y:S04]  /*0060*/  LDG.E.64 R6, desc[UR4][R6.64] ;  /* 0x0000000406067981 */ /* 0x002ea8000c1e1b00 */
[----:B------:R-:W3:Y:S02]  /*0070*/  LDG.E R0, desc[UR4][R2.64] ;  /* 0x0000000402007981 */ /* 0x000ee4000c1e1900 */
[----:B---3--:R-:W2:Y:S02]  /*0080*/  F2F.F64.F32 R4, R0 ;  /* 0x0000000000047310 */ /* 0x008ea40000201800 */
[----:B--2---:R-:W-:-:S10]  /*0090*/  DMUL R4, R4, R6 ;  /* 0x0000000604047228 */ /* 0x004fd40000000000 */
[----:B------:R-:W0:Y:S02]  /*00a0*/  F2F.F32.F64 R5, R4 ;  /* 0x0000000400057310 */ /* 0x000e240000301000 */
[----:B0-----:R-:W-:Y:S01]  /*00b0*/  STG.E desc[UR4][R2.64], R5 ;  /* 0x0000000502007986 */ /* 0x001fe2000c101904 */
[----:B------:R-:W-:Y:S05]  /*00c0*/  EXIT ;  /* 0x000000000000794d */ /* 0x000fea0003800000 */
.L_x_13:
        /* <DEDUP_REMOVED lines=11> */
.L_x_20:


//--------------------- .text._Z11linearScalePfPiS0_S_ --------------------------
	.section	.text._Z11linearScalePfPiS0_S_,"ax",@progbits
	.align	128
        .global         _Z11linearScalePfPiS0_S_
        .type           _Z11linearScalePfPiS0_S_,@function
        .size           _Z11linearScalePfPiS0_S_,(.L_x_21 - _Z11linearScalePfPiS0_S_)
        .other          _Z11linearScalePfPiS0_S_,@"STO_CUDA_ENTRY STV_DEFAULT"
_Z11linearScalePfPiS0_S_:
.text._Z11linearScalePfPiS0_S_:
[----:B------:R-:W-:Y:S01]  /*0000*/  LDC R1, c[0x0][0x37c] ;  /* 0x0000df00ff017b82 */ /* 0x000fe20000000800 */
[----:B------:R-:W0:Y:S07]  /*0010*/  S2R R9, SR_CTAID.X ;  /* 0x0000000000097919 */ /* 0x000e2e0000002500 */
[----:B------:R-:W0:Y:S01]  /*0020*/  LDC.64 R2, c[0x0][0x380] ;  /* 0x0000e000ff027b82 */ /* 0x000e220000000a00 */
[----:B------:R-:W1:Y:S07]  /*0030*/  LDCU.64 UR4, c[0x0][0x358] ;  /* 0x00006b00ff0477ac */ /* 0x000e6e0008000a00 */
[----:B------:R-:W1:Y:S08]  /*0040*/  LDC.64 R6, c[0x0][0x388] ;  /* 0x0000e200ff067b82 */ /* 0x000e700000000a00 */
[----:B------:R-:W2:Y:S01]  /*0050*/  LDC.64 R4, c[0x0][0x398] ;  /* 0x0000e600ff047b82 */ /* 0x000ea20000000a00 */
[----:B0-----:R-:W-:Y:S01]  /*0060*/  IMAD.WIDE.U32 R2, R9, 0x4, R2 ;  /* 0x0000000409027825 */ /* 0x001fe200078e0002 */
[----:B-1----:R-:W3:Y:S04]  /*0070*/  LDG.E R6, desc[UR4][R6.64] ;  /* 0x0000000406067981 */ /* 0x002ee8000c1e1900 */
[----:B------:R-:W4:Y:S04]  /*0080*/  LDG.E R0, desc[UR4][R2.64] ;  /* 0x0000000402007981 */ /* 0x000f28000c1e1900 */
[----:B--2---:R-:W2:Y:S01]  /*0090*/  LDG.E R4, desc[UR4][R4.64] ;  /* 0x0000000404047981 */ /* 0x004ea2000c1e1900 */
[----:B---3--:R-:W-:-:S05]  /*00a0*/  I2FP.F32.S32 R9, R6 ;  /* 0x0000000600097245 */ /* 0x008fca0000201400 */
[----:B----4-:R-:W-:-:S04]  /*00b0*/  FADD R9, R0, R9 ;  /* 0x0000000900097221 */ /* 0x010fc80000000000 */
[----:B--2---:R-:W-:-:S05]  /*00c0*/  FMUL R9, R4, R9 ;  /* 0x0000000904097220 */ /* 0x004fca0000400000 */
[----:B------:R-:W-:Y:S01]  /*00d0*/  STG.E desc[UR4][R2.64], R9 ;  /* 0x0000000902007986 */ /* 0x000fe2000c101904 */
[----:B------:R-:W-:Y:S05]  /*00e0*/  EXIT ;  /* 0x000000000000794d */ /* 0x000fea0003800000 */
.L_x_14:
        /* <DEDUP_REMOVED lines=9> */
.L_x_21:


//--------------------- .nv.shared._Z12medianFilterPfS_PiS0_ --------------------------
	.section	.nv.shared._Z12medianFilterPfS_PiS0_,"aw",@nobits
	.sectionflags	@""
	.align	4
.nv.shared._Z12medianFilterPfS_PiS0_:
	.zero		2048


//--------------------- .nv.shared.reserved.0     --------------------------
	.section	.nv.shared.reserved.0,"aw",@nobits
	.weak		__nv_reservedSMEM_offset_0_alias
	.size		__nv_reservedSMEM_offset_0_alias, 0, 64
	.other		__nv_reservedSMEM_offset_0_alias,@"STO_CUDA_RESERVED_SHARED STV_DEFAULT"
__nv_reservedSMEM_offset_0_alias:
	.zero		0
	.zero		64


//--------------------- .nv.constant0._Z12medianFilterPfS_PiS0_ --------------------------
	.section	.nv.constant0._Z12medianFilterPfS_PiS0_,"a",@progbits
	.sectionflags	@""
	.align	4
.nv.constant0._Z12medianFilterPfS_PiS0_:
	.zero		928


//--------------------- .nv.constant0._Z9rotate180PfS_PiS0_ --------------------------
	.section	.nv.constant0._Z9rotate180PfS_PiS0_,"a",@progbits
	.sectionflags	@""
	.align	4
.nv.constant0._Z9rotate180PfS_PiS0_:
	.zero		928


//--------------------- .nv.constant0._Z8rotate90PfS_PiS0_ --------------------------
	.section	.nv.constant0._Z8rotate90PfS_PiS0_,"a",@progbits
	.sectionflags	@""
	.align	4
.nv.constant0._Z8rotate90PfS_PiS0_:
	.zero		928


//--------------------- .nv.constant0._Z16orderedDitheringPfPi --------------------------
	.section	.nv.constant0._Z16orderedDitheringPfPi,"a",@progbits
	.sectionflags	@""
	.align	4
.nv.constant0._Z16orderedDitheringPfPi:
	.zero		912


//--------------------- .nv.constant0._Z10reflectionPfPi --------------------------
	.section	.nv.constant0._Z10reflectionPfPi,"a",@progbits
	.sectionflags	@""
	.align	4
.nv.constant0._Z10reflectionPfPi:
	.zero		912


//--------------------- .nv.constant0._Z9grayWorldPfPd --------------------------
	.section	.nv.constant0._Z9grayWorldPfPd,"a",@progbits
	.sectionflags	@""
	.align	4
.nv.constant0._Z9grayWorldPfPd:
	.zero		912


//--------------------- .nv.constant0._Z11linearScalePfPiS0_S_ --------------------------
	.section	.nv.constant0._Z11linearScalePfPiS0_S_,"a",@progbits
	.sectionflags	@""
	.align	4
.nv.constant0._Z11linearScalePfPiS0_S_:
	.zero		928


//--------------------- SYMBOLS --------------------------

	.type		.nv.reservedSmem.offset0,@object
	.size		.nv.reservedSmem.offset0,0x4
	.type		.nv.reservedSmem.cap,@object
	.size		.nv.reservedSmem.cap,0x4
